	.target	sm_100a

	.elftype	@"ET_EXEC"


//--------------------- .note.nv.tkinfo           --------------------------
	.section	.note.nv.tkinfo,"",@"SHT_NOTE"
	.sectionflags	@"SHF_NOTE_NV_TKINFO"
	.tkinfo
        /*0018*/ 	.word	0x00000002
        /*0030*/ 	.string	""
        /*0030*/ 	.string	"ptxas"
        /*0030*/ 	.string	"Cuda compilation tools, release 13.0, V13.0.88"
        /*0030*/ 	.string	"Build cuda_13.0.r13.0/compiler.36424714_0"
        /*0030*/ 	.string	"-arch sm_100a -m 64 "



//--------------------- .note.nv.cuinfo           --------------------------
	.section	.note.nv.cuinfo,"",@"SHT_NOTE"
	.sectionflags	@"SHF_NOTE_NV_CUINFO"
        /*0018*/ 	.short	0x0002
        /*001a*/ 	.short	0x0064
        /*001c*/ 	.short	0x0082
	.zero		2


//--------------------- .nv.info                  --------------------------
	.section	.nv.info,"",@"SHT_CUDA_INFO"
	.align	4


	//----- nvinfo : EIATTR_REGCOUNT
	.align		4
        /*0000*/ 	.byte	0x04, 0x2f
        /*0002*/ 	.short	(.L_20 - .L_19)
	.align		4
.L_19:
        /*0004*/ 	.word	index@(_ZN7cutlass13device_kernelINS_4gemm6kernel13GemmUniversalIN4cute5tupleIJiiiiEEENS1_10collective13CollectiveMmaINS1_35MainloopSm100TmaUmmaWarpSpecializedILi4ELi2ELi4ENS5_IJNS4_1CILi2EEESB_NSA_ILi1EEEEEEEENS5_IJNSA_ILi128EEENSA_ILi256EEENSA_ILi32EEEEEENS_12float_e4m3_tENS5_IJlSC_lEEESJ_SK_NS4_8TiledMMAINS4_8MMA_AtomIJNS4_10MMA_TraitsINS4_25SM100_MMA_F8F6F4_2x1SM_SSEJSJ_SJ_fSF_SG_NS4_17integral_constantINS4_4UMMA5MajorELSR_0EEESS_NSP_INSQ_7ScaleInELST_0EEESU_EEEEEENS4_6LayoutINS5_IJSC_SC_SC_EEENS5_IJNSA_ILi0EEESZ_SZ_EEEEENS5_IJNS4_10UnderscoreES12_S12_EEEEENS4_28SM100_TMA_2SM_LOAD_MULTICASTENS4_14ComposedLayoutINS4_7SwizzleILi1ELi4ELi3EEENS4_18smem_ptr_flag_bitsILi8EEENSX_INS5_IJNSA_ILi8EEESH_EEENS5_IJSH_SC_EEEEEEEvNS4_8identityENS4_18SM100_TMA_2SM_LOADES1F_vS1G_EENS_8epilogue10collective18CollectiveEpilogueINS1J_23Sm100TmaWarpSpecializedILi4ELi2ELi32ELb0ELb0EEEJNS5_IJNSA_ILi64EEESG_SH_EEENS5_IJNSX_IS1O_SC_EENSX_INS5_IJSH_SB_EEENS5_IJSC_SF_EEEEEEEESJ_SK_SJ_SK_NS1J_6fusion15FusionCallbacksIS1N_NS1V_17LinearCombinationISJ_fSJ_fLNS_15FloatRoundStyleE2EEES1P_S1U_JEEENS4_5SM1004TMEM4LOAD26SM100_TMEM_LOAD_32dp32b32xENS4_13SM90_TMA_LOADES1F_NS4_39AutoVectorizingCopyWithAssumedAlignmentILi128EEENS4_14SM90_TMA_STOREES1F_S27_S27_EEEvvEEEEvNT_6ParamsE)
        /*0008*/ 	.word	0x00000074


	//----- nvinfo : EIATTR_FRAME_SIZE
	.align		4
.L_20:
        /*000c*/ 	.byte	0x04, 0x11
        /*000e*/ 	.short	(.L_22 - .L_21)
	.align		4
.L_21:
        /*0010*/ 	.word	index@($__internal_2_$__cuda_sm10x_tcgen05_guardrail_trap_unallocated_columns_being_dealloced)
        /*0014*/ 	.word	0x00000000


	//----- nvinfo : EIATTR_FRAME_SIZE
	.align		4
.L_22:
        /*0018*/ 	.byte	0x04, 0x11
        /*001a*/ 	.short	(.L_24 - .L_23)
	.align		4
.L_23:
        /*001c*/ 	.word	index@($__internal_1_$__cuda_sm10x_tcgen05_guardrail_trap_phase_invalid_during_alloc)
        /*0020*/ 	.word	0x00000000


	//----- nvinfo : EIATTR_FRAME_SIZE
	.align		4
.L_24:
        /*0024*/ 	.byte	0x04, 0x11
        /*0026*/ 	.short	(.L_26 - .L_25)
	.align		4
.L_25:
        /*0028*/ 	.word	index@($__internal_0_$__cuda_sm10x_tcgen05_guardrail_trap_col_being_dealloced_not_returned_by_alloc)
        /*002c*/ 	.word	0x00000000


	//----- nvinfo : EIATTR_FRAME_SIZE
	.align		4
.L_26:
        /*0030*/ 	.byte	0x04, 0x11
        /*0032*/ 	.short	(.L_28 - .L_27)
	.align		4
.L_27:
        /*0034*/ 	.word	index@(_ZN7cutlass13device_kernelINS_4gemm6kernel13GemmUniversalIN4cute5tupleIJiiiiEEENS1_10collective13CollectiveMmaINS1_35MainloopSm100TmaUmmaWarpSpecializedILi4ELi2ELi4ENS5_IJNS4_1CILi2EEESB_NSA_ILi1EEEEEEEENS5_IJNSA_ILi128EEENSA_ILi256EEENSA_ILi32EEEEEENS_12float_e4m3_tENS5_IJlSC_lEEESJ_SK_NS4_8TiledMMAINS4_8MMA_AtomIJNS4_10MMA_TraitsINS4_25SM100_MMA_F8F6F4_2x1SM_SSEJSJ_SJ_fSF_SG_NS4_17integral_constantINS4_4UMMA5MajorELSR_0EEESS_NSP_INSQ_7ScaleInELST_0EEESU_EEEEEENS4_6LayoutINS5_IJSC_SC_SC_EEENS5_IJNSA_ILi0EEESZ_SZ_EEEEENS5_IJNS4_10UnderscoreES12_S12_EEEEENS4_28SM100_TMA_2SM_LOAD_MULTICASTENS4_14ComposedLayoutINS4_7SwizzleILi1ELi4ELi3EEENS4_18smem_ptr_flag_bitsILi8EEENSX_INS5_IJNSA_ILi8EEESH_EEENS5_IJSH_SC_EEEEEEEvNS4_8identityENS4_18SM100_TMA_2SM_LOADES1F_vS1G_EENS_8epilogue10collective18CollectiveEpilogueINS1J_23Sm100TmaWarpSpecializedILi4ELi2ELi32ELb0ELb0EEEJNS5_IJNSA_ILi64EEESG_SH_EEENS5_IJNSX_IS1O_SC_EENSX_INS5_IJSH_SB_EEENS5_IJSC_SF_EEEEEEEESJ_SK_SJ_SK_NS1J_6fusion15FusionCallbacksIS1N_NS1V_17LinearCombinationISJ_fSJ_fLNS_15FloatRoundStyleE2EEES1P_S1U_JEEENS4_5SM1004TMEM4LOAD26SM100_TMEM_LOAD_32dp32b32xENS4_13SM90_TMA_LOADES1F_NS4_39AutoVectorizingCopyWithAssumedAlignmentILi128EEENS4_14SM90_TMA_STOREES1F_S27_S27_EEEvvEEEEvNT_6ParamsE)
        /*0038*/ 	.word	0x00000000


	//----- nvinfo : EIATTR_MIN_STACK_SIZE
	.align		4
.L_28:
        /*003c*/ 	.byte	0x04, 0x12
        /*003e*/ 	.short	(.L_30 - .L_29)
	.align		4
.L_29:
        /*0040*/ 	.word	index@(_ZN7cutlass13device_kernelINS_4gemm6kernel13GemmUniversalIN4cute5tupleIJiiiiEEENS1_10collective13CollectiveMmaINS1_35MainloopSm100TmaUmmaWarpSpecializedILi4ELi2ELi4ENS5_IJNS4_1CILi2EEESB_NSA_ILi1EEEEEEEENS5_IJNSA_ILi128EEENSA_ILi256EEENSA_ILi32EEEEEENS_12float_e4m3_tENS5_IJlSC_lEEESJ_SK_NS4_8TiledMMAINS4_8MMA_AtomIJNS4_10MMA_TraitsINS4_25SM100_MMA_F8F6F4_2x1SM_SSEJSJ_SJ_fSF_SG_NS4_17integral_constantINS4_4UMMA5MajorELSR_0EEESS_NSP_INSQ_7ScaleInELST_0EEESU_EEEEEENS4_6LayoutINS5_IJSC_SC_SC_EEENS5_IJNSA_ILi0EEESZ_SZ_EEEEENS5_IJNS4_10UnderscoreES12_S12_EEEEENS4_28SM100_TMA_2SM_LOAD_MULTICASTENS4_14ComposedLayoutINS4_7SwizzleILi1ELi4ELi3EEENS4_18smem_ptr_flag_bitsILi8EEENSX_INS5_IJNSA_ILi8EEESH_EEENS5_IJSH_SC_EEEEEEEvNS4_8identityENS4_18SM100_TMA_2SM_LOADES1F_vS1G_EENS_8epilogue10collective18CollectiveEpilogueINS1J_23Sm100TmaWarpSpecializedILi4ELi2ELi32ELb0ELb0EEEJNS5_IJNSA_ILi64EEESG_SH_EEENS5_IJNSX_IS1O_SC_EENSX_INS5_IJSH_SB_EEENS5_IJSC_SF_EEEEEEEESJ_SK_SJ_SK_NS1J_6fusion15FusionCallbacksIS1N_NS1V_17LinearCombinationISJ_fSJ_fLNS_15FloatRoundStyleE2EEES1P_S1U_JEEENS4_5SM1004TMEM4LOAD26SM100_TMEM_LOAD_32dp32b32xENS4_13SM90_TMA_LOADES1F_NS4_39AutoVectorizingCopyWithAssumedAlignmentILi128EEENS4_14SM90_TMA_STOREES1F_S27_S27_EEEvvEEEEvNT_6ParamsE)
        /*0044*/ 	.word	0x00000000
.L_30:


//--------------------- .nv.compat                --------------------------
	.section	.nv.compat,"",@"SHT_CUDA_COMPAT_INFO"
	.align	4
        /*0000*/ 	.byte	0x02, 0x09, 0x01, 0x00, 0x02, 0x02, 0x02, 0x00, 0x02, 0x05, 0x05, 0x00, 0x03, 0x07, 0x01, 0x01
        /*0010*/ 	.byte	0x02, 0x03, 0x01, 0x00, 0x02, 0x06, 0x01, 0x00, 0x04, 0x0b, 0x08, 0x00, 0x09, 0x00, 0x00, 0x00
        /*0020*/ 	.byte	0x00, 0x00, 0x00, 0x00


//--------------------- .nv.info._ZN7cutlass13device_kernelINS_4gemm6kernel13GemmUniversalIN4cute5tupleIJiiiiEEENS1_10collective13CollectiveMmaINS1_35MainloopSm100TmaUmmaWarpSpecializedILi4ELi2ELi4ENS5_IJNS4_1CILi2EEESB_NSA_ILi1EEEEEEEENS5_IJNSA_ILi128EEENSA_ILi256EEENSA_ILi32EEEEEENS_12float_e4m3_tENS5_IJlSC_lEEESJ_SK_NS4_8TiledMMAINS4_8MMA_AtomIJNS4_10MMA_TraitsINS4_25SM100_MMA_F8F6F4_2x1SM_SSEJSJ_SJ_fSF_SG_NS4_17integral_constantINS4_4UMMA5MajorELSR_0EEESS_NSP_INSQ_7ScaleInELST_0EEESU_EEEEEENS4_6LayoutINS5_IJSC_SC_SC_EEENS5_IJNSA_ILi0EEESZ_SZ_EEEEENS5_IJNS4_10UnderscoreES12_S12_EEEEENS4_28SM100_TMA_2SM_LOAD_MULTICASTENS4_14ComposedLayoutINS4_7SwizzleILi1ELi4ELi3EEENS4_18smem_ptr_flag_bitsILi8EEENSX_INS5_IJNSA_ILi8EEESH_EEENS5_IJSH_SC_EEEEEEEvNS4_8identityENS4_18SM100_TMA_2SM_LOADES1F_vS1G_EENS_8epilogue10collective18CollectiveEpilogueINS1J_23Sm100TmaWarpSpecializedILi4ELi2ELi32ELb0ELb0EEEJNS5_IJNSA_ILi64EEESG_SH_EEENS5_IJNSX_IS1O_SC_EENSX_INS5_IJSH_SB_EEENS5_IJSC_SF_EEEEEEEESJ_SK_SJ_SK_NS1J_6fusion15FusionCallbacksIS1N_NS1V_17LinearCombinationISJ_fSJ_fLNS_15FloatRoundStyleE2EEES1P_S1U_JEEENS4_5SM1004TMEM4LOAD26SM100_TMEM_LOAD_32dp32b32xENS4_13SM90_TMA_LOADES1F_NS4_39AutoVectorizingCopyWithAssumedAlignmentILi128EEENS4_14SM90_TMA_STOREES1F_S27_S27_EEEvvEEEEvNT_6ParamsE --------------------------
	.section	.nv.info._ZN7cutlass13device_kernelINS_4gemm6kernel13GemmUniversalIN4cute5tupleIJiiiiEEENS1_10collective13CollectiveMmaINS1_35MainloopSm100TmaUmmaWarpSpecializedILi4ELi2ELi4ENS5_IJNS4_1CILi2EEESB_NSA_ILi1EEEEEEEENS5_IJNSA_ILi128EEENSA_ILi256EEENSA_ILi32EEEEEENS_12float_e4m3_tENS5_IJlSC_lEEESJ_SK_NS4_8TiledMMAINS4_8MMA_AtomIJNS4_10MMA_TraitsINS4_25SM100_MMA_F8F6F4_2x1SM_SSEJSJ_SJ_fSF_SG_NS4_17integral_constantINS4_4UMMA5MajorELSR_0EEESS_NSP_INSQ_7ScaleInELST_0EEESU_EEEEEENS4_6LayoutINS5_IJSC_SC_SC_EEENS5_IJNSA_ILi0EEESZ_SZ_EEEEENS5_IJNS4_10UnderscoreES12_S12_EEEEENS4_28SM100_TMA_2SM_LOAD_MULTICASTENS4_14ComposedLayoutINS4_7SwizzleILi1ELi4ELi3EEENS4_18smem_ptr_flag_bitsILi8EEENSX_INS5_IJNSA_ILi8EEESH_EEENS5_IJSH_SC_EEEEEEEvNS4_8identityENS4_18SM100_TMA_2SM_LOADES1F_vS1G_EENS_8epilogue10collective18CollectiveEpilogueINS1J_23Sm100TmaWarpSpecializedILi4ELi2ELi32ELb0ELb0EEEJNS5_IJNSA_ILi64EEESG_SH_EEENS5_IJNSX_IS1O_SC_EENSX_INS5_IJSH_SB_EEENS5_IJSC_SF_EEEEEEEESJ_SK_SJ_SK_NS1J_6fusion15FusionCallbacksIS1N_NS1V_17LinearCombinationISJ_fSJ_fLNS_15FloatRoundStyleE2EEES1P_S1U_JEEENS4_5SM1004TMEM4LOAD26SM100_TMEM_LOAD_32dp32b32xENS4_13SM90_TMA_LOADES1F_NS4_39AutoVectorizingCopyWithAssumedAlignmentILi128EEENS4_14SM90_TMA_STOREES1F_S27_S27_EEEvvEEEEvNT_6ParamsE,"",@"SHT_CUDA_INFO"
	.sectionflags	@""
	.align	4


	//----- nvinfo : EIATTR_CUDA_API_VERSION
	.align		4
        /*0000*/ 	.byte	0x04, 0x37
        /*0002*/ 	.short	(.L_32 - .L_31)
.L_31:
        /*0004*/ 	.word	0x00000082


	//----- nvinfo : EIATTR_KPARAM_INFO
	.align		4
.L_32:
        /*0008*/ 	.byte	0x04, 0x17
        /*000a*/ 	.short	(.L_34 - .L_33)
.L_33:
        /*000c*/ 	.word	0x00000000
        /*0010*/ 	.short	0x0000
        /*0012*/ 	.short	0x0000
        /*0014*/ 	.byte	0x00, 0xf0, 0x01, 0x20


	//----- nvinfo : EIATTR_AT_ENTRY_FRAGMENTS
	.align		4
.L_34:
        /*0018*/ 	.byte	0x04, 0x4f
        /*001a*/ 	.short	(.L_36 - .L_35)


	//   ....[0]....
.L_35:
        /*001c*/ 	.word	0x00000007


	//----- nvinfo : EIATTR_RESERVED_SMEM_USED
	.align		4
.L_36:
        /*0020*/ 	.byte	0x01, 0x41
	.zero		2


	//----- nvinfo : EIATTR_SPARSE_MMA_MASK
	.align		4
        /*0024*/ 	.byte	0x03, 0x50
        /*0026*/ 	.short	0x0000


	//----- nvinfo : EIATTR_TCGEN05_2CTA_USED
	.align		4
        /*0028*/ 	.byte	0x01, 0x52
	.zero		2


	//----- nvinfo : EIATTR_MAXREG_COUNT
	.align		4
        /*002c*/ 	.byte	0x03, 0x1b
        /*002e*/ 	.short	0x00ff


	//----- nvinfo : EIATTR_NUM_BARRIERS
	.align		4
        /*0030*/ 	.byte	0x02, 0x4c
        /*0032*/ 	.byte	0x07
	.zero		1


	//----- nvinfo : EIATTR_EXTERNS
	.align		4
        /*0034*/ 	.byte	0x04, 0x0f
        /*0036*/ 	.short	(.L_38 - .L_37)


	//   ....[0]....
	.align		4
.L_37:
        /*0038*/ 	.word	index@(__assertfail)


	//----- nvinfo : EIATTR_MERCURY_ISA_VERSION
	.align		4
.L_38:
        /*003c*/ 	.byte	0x03, 0x5f
        /*003e*/ 	.short	0x0101


	//----- nvinfo : EIATTR_INT_WARP_WIDE_INSTR_OFFSETS
	.align		4
        /*0040*/ 	.byte	0x04, 0x31
        /*0042*/ 	.short	(.L_40 - .L_39)


	//   ....[0]....
.L_39:
        /*0044*/ 	.word	0x00000d70


	//   ....[1]....
        /*0048*/ 	.word	0x00000e10


	//   ....[2]....
        /*004c*/ 	.word	0x00004140


	//   ....[3]....
        /*0050*/ 	.word	0x00004160


	//   ....[4]....
        /*0054*/ 	.word	0x00004190


	//   ....[5]....
        /*0058*/ 	.word	0x00004d00


	//   ....[6]....
        /*005c*/ 	.word	0x00004da0


	//   ....[7]....
        /*0060*/ 	.word	0x00004e50


	//   ....[8]....
        /*0064*/ 	.word	0x00004ec0


	//   ....[9]....
        /*0068*/ 	.word	0x00004f80


	//   ....[10]....
        /*006c*/ 	.word	0x00005020


	//   ....[11]....
        /*0070*/ 	.word	0x00005090


	//   ....[12]....
        /*0074*/ 	.word	0x00005150


	//   ....[13]....
        /*0078*/ 	.word	0x000051f0


	//   ....[14]....
        /*007c*/ 	.word	0x00005290


	//   ....[15]....
        /*0080*/ 	.word	0x00005380


	//   ....[16]....
        /*0084*/ 	.word	0x00005450


	//----- nvinfo : EIATTR_COOP_GROUP_MASK_REGIDS
	.align		4
.L_40:
        /*0088*/ 	.byte	0x04, 0x29
        /*008a*/ 	.short	(.L_42 - .L_41)


	//   ....[0]....
.L_41:
        /*008c*/ 	.word	0xffffffff


	//   ....[1]....
        /*0090*/ 	.word	0xffffffff


	//   ....[2]....
        /*0094*/ 	.word	0xffffffff


	//   ....[3]....
        /*0098*/ 	.word	0xffffffff


	//   ....[4]....
        /*009c*/ 	.word	0xffffffff


	//   ....[5]....
        /*00a0*/ 	.word	0xffffffff


	//   ....[6]....
        /*00a4*/ 	.word	0xffffffff


	//   ....[7]....
        /*00a8*/ 	.word	0xffffffff


	//   ....[8]....
        /*00ac*/ 	.word	0xffffffff


	//   ....[9]....
        /*00b0*/ 	.word	0xffffffff


	//   ....[10]....
        /*00b4*/ 	.word	0xffffffff


	//   ....[11]....
        /*00b8*/ 	.word	0xffffffff


	//   ....[12]....
        /*00bc*/ 	.word	0xffffffff


	//   ....[13]....
        /*00c0*/ 	.word	0xffffffff


	//----- nvinfo : EIATTR_COOP_GROUP_INSTR_OFFSETS
	.align		4
.L_42:
        /*00c4*/ 	.byte	0x04, 0x28
        /*00c6*/ 	.short	(.L_44 - .L_43)


	//   ....[0]....
.L_43:
        /*00c8*/ 	.word	0x000000b0


	//   ....[1]....
        /*00cc*/ 	.word	0x00000520


	//   ....[2]....
        /*00d0*/ 	.word	0x000006e0


	//   ....[3]....
        /*00d4*/ 	.word	0x00000870


	//   ....[4]....
        /*00d8*/ 	.word	0x00000960


	//   ....[5]....
        /*00dc*/ 	.word	0x00000ac0


	//   ....[6]....
        /*00e0*/ 	.word	0x00000c50


	//   ....[7]....
        /*00e4*/ 	.word	0x00000e90


	//   ....[8]....
        /*00e8*/ 	.word	0x000021c0


	//   ....[9]....
        /*00ec*/ 	.word	0x00003070


	//   ....[10]....
        /*00f0*/ 	.word	0x00003540


	//   ....[11]....
        /*00f4*/ 	.word	0x00003570


	//   ....[12]....
        /*00f8*/ 	.word	0x00004040


	//   ....[13]....
        /*00fc*/ 	.word	0x00004250


	//----- nvinfo : EIATTR_VRC_CTA_INIT_COUNT
	.align		4
.L_44:
        /*0100*/ 	.byte	0x02, 0x4a
        /*0102*/ 	.byte	0x80
	.zero		1


	//----- nvinfo : EIATTR_SYSCALL_OFFSETS
	.align		4
        /*0104*/ 	.byte	0x04, 0x46
        /*0106*/ 	.short	(.L_46 - .L_45)


	//   ....[0]....
.L_45:
        /*0108*/ 	.word	0x00005fd0


	//   ....[1]....
        /*010c*/ 	.word	0x00006110


	//   ....[2]....
        /*0110*/ 	.word	0x00006930


	//   ....[3]....
        /*0114*/ 	.word	0x00007710


	//   ....[4]....
        /*0118*/ 	.word	0x000084a0


	//   ....[5]....
        /*011c*/ 	.word	0x00009250


	//----- nvinfo : EIATTR_MBARRIER_INSTR_OFFSETS
	.align		4
.L_46:
        /*0120*/ 	.byte	0x04, 0x39
        /*0122*/ 	.short	(.L_48 - .L_47)


	//   ....[0]....
.L_47:
        /*0124*/ 	.word	0x00000650
        /*0128*/ 	.word	0x000000ff
        /*012c*/ 	.word	0x00000000
        /*0130*/ 	.short	0x0100
        /*0132*/ 	.byte	0x04
	.zero		1


	//   ....[1]....
        /*0134*/ 	.word	0x00000660
        /*0138*/ 	.word	0x000000ff
        /*013c*/ 	.word	0x00000020
        /*0140*/ 	.short	0x0100
        /*0142*/ 	.byte	0x04
	.zero		1


	//   ....[2]....
        /*0144*/ 	.word	0x00000670
        /*0148*/ 	.word	0x000000ff
        /*014c*/ 	.word	0x00000008
        /*0150*/ 	.short	0x0100
        /*0152*/ 	.byte	0x04
	.zero		1


	//   ....[3]....
        /*0154*/ 	.word	0x00000680
        /*0158*/ 	.word	0x000000ff
        /*015c*/ 	.word	0x00000028
        /*0160*/ 	.short	0x0100
        /*0162*/ 	.byte	0x04
	.zero		1


	//   ....[4]....
        /*0164*/ 	.word	0x00000690
        /*0168*/ 	.word	0x000000ff
        /*016c*/ 	.word	0x00000010
        /*0170*/ 	.short	0x0100
        /*0172*/ 	.byte	0x04
	.zero		1


	//   ....[5]....
        /*0174*/ 	.word	0x000006a0
        /*0178*/ 	.word	0x000000ff
        /*017c*/ 	.word	0x00000030
        /*0180*/ 	.short	0x0100
        /*0182*/ 	.byte	0x04
	.zero		1


	//   ....[6]....
        /*0184*/ 	.word	0x000006b0
        /*0188*/ 	.word	0x000000ff
        /*018c*/ 	.word	0x00000018
        /*0190*/ 	.short	0x0100
        /*0192*/ 	.byte	0x04
	.zero		1


	//   ....[7]....
        /*0194*/ 	.word	0x000006c0
        /*0198*/ 	.word	0x000000ff
        /*019c*/ 	.word	0x00000038
        /*01a0*/ 	.short	0x0100
        /*01a2*/ 	.byte	0x04
	.zero		1


	//   ....[8]....
        /*01a4*/ 	.word	0x000007e0
        /*01a8*/ 	.word	0x000000ff
        /*01ac*/ 	.word	0x00000040
        /*01b0*/ 	.short	0x0100
        /*01b2*/ 	.byte	0x04
	.zero		1


	//   ....[9]....
        /*01b4*/ 	.word	0x000007f0
        /*01b8*/ 	.word	0x000000ff
        /*01bc*/ 	.word	0x00000060
        /*01c0*/ 	.short	0x0100
        /*01c2*/ 	.byte	0x04
	.zero		1


	//   ....[10]....
        /*01c4*/ 	.word	0x00000800
        /*01c8*/ 	.word	0x000000ff
        /*01cc*/ 	.word	0x00000048
        /*01d0*/ 	.short	0x0100
        /*01d2*/ 	.byte	0x04
	.zero		1


	//   ....[11]....
        /*01d4*/ 	.word	0x00000810
        /*01d8*/ 	.word	0x000000ff
        /*01dc*/ 	.word	0x00000068
        /*01e0*/ 	.short	0x0100
        /*01e2*/ 	.byte	0x04
	.zero		1


	//   ....[12]....
        /*01e4*/ 	.word	0x00000820
        /*01e8*/ 	.word	0x000000ff
        /*01ec*/ 	.word	0x00000050
        /*01f0*/ 	.short	0x0100
        /*01f2*/ 	.byte	0x04
	.zero		1


	//   ....[13]....
        /*01f4*/ 	.word	0x00000830
        /*01f8*/ 	.word	0x000000ff
        /*01fc*/ 	.word	0x00000070
        /*0200*/ 	.short	0x0100
        /*0202*/ 	.byte	0x04
	.zero		1


	//   ....[14]....
        /*0204*/ 	.word	0x00000840
        /*0208*/ 	.word	0x000000ff
        /*020c*/ 	.word	0x00000058
        /*0210*/ 	.short	0x0100
        /*0212*/ 	.byte	0x04
	.zero		1


	//   ....[15]....
        /*0214*/ 	.word	0x00000850
        /*0218*/ 	.word	0x000000ff
        /*021c*/ 	.word	0x00000078
        /*0220*/ 	.short	0x0100
        /*0222*/ 	.byte	0x04
	.zero		1


	//   ....[16]....
        /*0224*/ 	.word	0x00000930
        /*0228*/ 	.word	0x000000ff
        /*022c*/ 	.word	0x00000080
        /*0230*/ 	.short	0x0100
        /*0232*/ 	.byte	0x06
	.zero		1


	//   ....[17]....
        /*0234*/ 	.word	0x00000940
        /*0238*/ 	.word	0x000000ff
        /*023c*/ 	.word	0x00000088
        /*0240*/ 	.short	0x0100
        /*0242*/ 	.byte	0x06
	.zero		1


	//   ....[18]....
        /*0244*/ 	.word	0x00000a70
        /*0248*/ 	.word	0x000000ff
        /*024c*/ 	.word	0x00000090
        /*0250*/ 	.short	0x0100
        /*0252*/ 	.byte	0x06
	.zero		1


	//   ....[19]....
        /*0254*/ 	.word	0x00000a80
        /*0258*/ 	.word	0x000000ff
        /*025c*/ 	.word	0x000000a0
        /*0260*/ 	.short	0x0100
        /*0262*/ 	.byte	0x06
	.zero		1


	//   ....[20]....
        /*0264*/ 	.word	0x00000a90
        /*0268*/ 	.word	0x000000ff
        /*026c*/ 	.word	0x00000098
        /*0270*/ 	.short	0x0100
        /*0272*/ 	.byte	0x06
	.zero		1


	//   ....[21]....
        /*0274*/ 	.word	0x00000aa0
        /*0278*/ 	.word	0x000000ff
        /*027c*/ 	.word	0x000000a8
        /*0280*/ 	.short	0x0100
        /*0282*/ 	.byte	0x06
	.zero		1


	//   ....[22]....
        /*0284*/ 	.word	0x00000bc0
        /*0288*/ 	.word	0x000000ff
        /*028c*/ 	.word	0x000000b0
        /*0290*/ 	.short	0x0100
        /*0292*/ 	.byte	0x04
	.zero		1


	//   ....[23]....
        /*0294*/ 	.word	0x00000bd0
        /*0298*/ 	.word	0x000000ff
        /*029c*/ 	.word	0x000000d0
        /*02a0*/ 	.short	0x0100
        /*02a2*/ 	.byte	0x04
	.zero		1


	//   ....[24]....
        /*02a4*/ 	.word	0x00000be0
        /*02a8*/ 	.word	0x000000ff
        /*02ac*/ 	.word	0x000000b8
        /*02b0*/ 	.short	0x0100
        /*02b2*/ 	.byte	0x04
	.zero		1


	//   ....[25]....
        /*02b4*/ 	.word	0x00000bf0
        /*02b8*/ 	.word	0x000000ff
        /*02bc*/ 	.word	0x000000d8
        /*02c0*/ 	.short	0x0100
        /*02c2*/ 	.byte	0x04
	.zero		1


	//   ....[26]....
        /*02c4*/ 	.word	0x00000c00
        /*02c8*/ 	.word	0x000000ff
        /*02cc*/ 	.word	0x000000c0
        /*02d0*/ 	.short	0x0100
        /*02d2*/ 	.byte	0x04
	.zero		1


	//   ....[27]....
        /*02d4*/ 	.word	0x00000c10
        /*02d8*/ 	.word	0x000000ff
        /*02dc*/ 	.word	0x000000e0
        /*02e0*/ 	.short	0x0100
        /*02e2*/ 	.byte	0x04
	.zero		1


	//   ....[28]....
        /*02e4*/ 	.word	0x00000c20
        /*02e8*/ 	.word	0x000000ff
        /*02ec*/ 	.word	0x000000c8
        /*02f0*/ 	.short	0x0100
        /*02f2*/ 	.byte	0x04
	.zero		1


	//   ....[29]....
        /*02f4*/ 	.word	0x00000c30
        /*02f8*/ 	.word	0x000000ff
        /*02fc*/ 	.word	0x000000e8
        /*0300*/ 	.short	0x0100
        /*0302*/ 	.byte	0x04
	.zero		1


	//   ....[30]....
        /*0304*/ 	.word	0x00000d20
        /*0308*/ 	.word	0x000000ff
        /*030c*/ 	.word	0x000000f0
        /*0310*/ 	.short	0x0100
        /*0312*/ 	.byte	0x04
	.zero		1


	//   ....[31]....
        /*0314*/ 	.word	0x00000d30
        /*0318*/ 	.word	0x000000ff
        /*031c*/ 	.word	0x00000100
        /*0320*/ 	.short	0x0100
        /*0322*/ 	.byte	0x04
	.zero		1


	//   ....[32]....
        /*0324*/ 	.word	0x00000d40
        /*0328*/ 	.word	0x000000ff
        /*032c*/ 	.word	0x000000f8
        /*0330*/ 	.short	0x0100
        /*0332*/ 	.byte	0x04
	.zero		1


	//   ....[33]....
        /*0334*/ 	.word	0x00000d50
        /*0338*/ 	.word	0x000000ff
        /*033c*/ 	.word	0x00000108
        /*0340*/ 	.short	0x0100
        /*0342*/ 	.byte	0x04
	.zero		1


	//   ....[34]....
        /*0344*/ 	.word	0x00000e50
        /*0348*/ 	.word	0x000000ff
        /*034c*/ 	.word	0x00000110
        /*0350*/ 	.short	0x0100
        /*0352*/ 	.byte	0x06
	.zero		1


	//   ....[35]....
        /*0354*/ 	.word	0x00001a10
        /*0358*/ 	.word	0x00000000
        /*035c*/ 	.word	0x00000100
        /*0360*/ 	.short	0x010a
        /*0362*/ 	.byte	0xff
	.zero		1


	//   ....[36]....
        /*0364*/ 	.word	0x00001a30
        /*0368*/ 	.word	0x00000000
        /*036c*/ 	.word	0x000000f0
        /*0370*/ 	.short	0x0101
        /*0372*/ 	.byte	0xff
	.zero		1


	//   ....[37]....
        /*0374*/ 	.word	0x00001ae0
        /*0378*/ 	.word	0x000000ff
        /*037c*/ 	.word	0x00000020
        /*0380*/ 	.short	0x010a
        /*0382*/ 	.byte	0x04
	.zero		1


	//   ....[38]....
        /*0384*/ 	.word	0x00001bb0
        /*0388*/ 	.word	0x000000ff
        /*038c*/ 	.word	0x00000020
        /*0390*/ 	.short	0x010a
        /*0392*/ 	.byte	0x21
	.zero		1


	//   ....[39]....
        /*0394*/ 	.word	0x00001d60
        /*0398*/ 	.word	0x000000ff
        /*039c*/ 	.word	0x00000020
        /*03a0*/ 	.short	0x010a
        /*03a2*/ 	.byte	0x05
	.zero		1


	//   ....[40]....
        /*03a4*/ 	.word	0x00001e70
        /*03a8*/ 	.word	0x000000ff
        /*03ac*/ 	.word	0x00000088
        /*03b0*/ 	.short	0x0101
        /*03b2*/ 	.byte	0x0d
	.zero		1


	//   ....[41]....
        /*03b4*/ 	.word	0x00001e90
        /*03b8*/ 	.word	0x000000ff
        /*03bc*/ 	.word	0x00000020
        /*03c0*/ 	.short	0x010a
        /*03c2*/ 	.byte	0x04
	.zero		1


	//   ....[42]....
        /*03c4*/ 	.word	0x00001f10
        /*03c8*/ 	.word	0x000000ff
        /*03cc*/ 	.word	0x00000020
        /*03d0*/ 	.short	0x010a
        /*03d2*/ 	.byte	0x11
	.zero		1


	//   ....[43]....
        /*03d4*/ 	.word	0x000020b0
        /*03d8*/ 	.word	0x000000ff
        /*03dc*/ 	.word	0x00000020
        /*03e0*/ 	.short	0x010a
        /*03e2*/ 	.byte	0x05
	.zero		1


	//   ....[44]....
        /*03e4*/ 	.word	0x000021f0
        /*03e8*/ 	.word	0x00000003
        /*03ec*/ 	.word	0x00000090
        /*03f0*/ 	.short	0x010a
        /*03f2*/ 	.byte	0xff
	.zero		1


	//   ....[45]....
        /*03f4*/ 	.word	0x00002340
        /*03f8*/ 	.word	0x00000000
        /*03fc*/ 	.word	0x00000000
        /*0400*/ 	.short	0x0101
        /*0402*/ 	.byte	0xff
	.zero		1


	//   ....[46]....
        /*0404*/ 	.word	0x000028f0
        /*0408*/ 	.word	0x000000ff
        /*040c*/ 	.word	0x00000000
        /*0410*/ 	.short	0x010a
        /*0412*/ 	.byte	0x04
	.zero		1


	//   ....[47]....
        /*0414*/ 	.word	0x00002980
        /*0418*/ 	.word	0x000000ff
        /*041c*/ 	.word	0x00000000
        /*0420*/ 	.short	0x010a
        /*0422*/ 	.byte	0x05
	.zero		1


	//   ....[48]....
        /*0424*/ 	.word	0x00002a10
        /*0428*/ 	.word	0x000000ff
        /*042c*/ 	.word	0x00000000
        /*0430*/ 	.short	0x010a
        /*0432*/ 	.byte	0x05
	.zero		1


	//   ....[49]....
        /*0434*/ 	.word	0x00002ab0
        /*0438*/ 	.word	0x00000000
        /*043c*/ 	.word	0x00000000
        /*0440*/ 	.short	0x010a
        /*0442*/ 	.byte	0xff
	.zero		1


	//   ....[50]....
        /*0444*/ 	.word	0x00002bd0
        /*0448*/ 	.word	0x00000002
        /*044c*/ 	.word	0x000000f0
        /*0450*/ 	.short	0x010a
        /*0452*/ 	.byte	0xff
	.zero		1


	//   ....[51]....
        /*0454*/ 	.word	0x00002c30
        /*0458*/ 	.word	0x00000004
        /*045c*/ 	.word	0x00000000
        /*0460*/ 	.short	0x0101
        /*0462*/ 	.byte	0xff
	.zero		1


	//   ....[52]....
        /*0464*/ 	.word	0x00002c50
        /*0468*/ 	.word	0x000000ff
        /*046c*/ 	.word	0x000000a0
        /*0470*/ 	.short	0x010a
        /*0472*/ 	.byte	0x04
	.zero		1


	//   ....[53]....
        /*0474*/ 	.word	0x00002d70
        /*0478*/ 	.word	0x00000002
        /*047c*/ 	.word	0x00000090
        /*0480*/ 	.short	0x010a
        /*0482*/ 	.byte	0xff
	.zero		1


	//   ....[54]....
        /*0484*/ 	.word	0x00002e80
        /*0488*/ 	.word	0x00000002
        /*048c*/ 	.word	0x00000000
        /*0490*/ 	.short	0x0101
        /*0492*/ 	.byte	0xff
	.zero		1


	//   ....[55]....
        /*0494*/ 	.word	0x00002f10
        /*0498*/ 	.word	0x000000ff
        /*049c*/ 	.word	0x000000a0
        /*04a0*/ 	.short	0x0106
        /*04a2*/ 	.byte	0x04
	.zero		1


	//   ....[56]....
        /*04a4*/ 	.word	0x00002f30
        /*04a8*/ 	.word	0x000000ff
        /*04ac*/ 	.word	0x000000a0
        /*04b0*/ 	.short	0x010a
        /*04b2*/ 	.byte	0x04
	.zero		1


	//   ....[57]....
        /*04b4*/ 	.word	0x00002fc0
        /*04b8*/ 	.word	0x000000ff
        /*04bc*/ 	.word	0x000000a0
        /*04c0*/ 	.short	0x0106
        /*04c2*/ 	.byte	0x07
	.zero		1


	//   ....[58]....
        /*04c4*/ 	.word	0x00003000
        /*04c8*/ 	.word	0x00000000
        /*04cc*/ 	.word	0x000000a0
        /*04d0*/ 	.short	0x010a
        /*04d2*/ 	.byte	0xff
	.zero		1


	//   ....[59]....
        /*04d4*/ 	.word	0x00003240
        /*04d8*/ 	.word	0x000000ff
        /*04dc*/ 	.word	0x00000008
        /*04e0*/ 	.short	0x010a
        /*04e2*/ 	.byte	0x05
	.zero		1


	//   ....[60]....
        /*04e4*/ 	.word	0x00003260
        /*04e8*/ 	.word	0x000000ff
        /*04ec*/ 	.word	0x00000008
        /*04f0*/ 	.short	0x010a
        /*04f2*/ 	.byte	0x05
	.zero		1


	//   ....[61]....
        /*04f4*/ 	.word	0x000033f0
        /*04f8*/ 	.word	0x000000ff
        /*04fc*/ 	.word	0x00000008
        /*0500*/ 	.short	0x010a
        /*0502*/ 	.byte	0x05
	.zero		1


	//   ....[62]....
        /*0504*/ 	.word	0x00003410
        /*0508*/ 	.word	0x000000ff
        /*050c*/ 	.word	0x00000008
        /*0510*/ 	.short	0x010a
        /*0512*/ 	.byte	0x05
	.zero		1


	//   ....[63]....
        /*0514*/ 	.word	0x000034d0
        /*0518*/ 	.word	0x000000ff
        /*051c*/ 	.word	0x00000000
        /*0520*/ 	.short	0x0101
        /*0522*/ 	.byte	0x04
	.zero		1


	//   ....[64]....
        /*0524*/ 	.word	0x000037b0
        /*0528*/ 	.word	0x00000000
        /*052c*/ 	.word	0x00000090
        /*0530*/ 	.short	0x010a
        /*0532*/ 	.byte	0xff
	.zero		1


	//   ....[65]....
        /*0534*/ 	.word	0x00003870
        /*0538*/ 	.word	0x00000000
        /*053c*/ 	.word	0x00000000
        /*0540*/ 	.short	0x0101
        /*0542*/ 	.byte	0xff
	.zero		1


	//   ....[66]....
        /*0544*/ 	.word	0x00003920
        /*0548*/ 	.word	0x000000ff
        /*054c*/ 	.word	0x00000000
        /*0550*/ 	.short	0x010a
        /*0552*/ 	.byte	0x04
	.zero		1


	//   ....[67]....
        /*0554*/ 	.word	0x00003930
        /*0558*/ 	.word	0x000000ff
        /*055c*/ 	.word	0x000000d0
        /*0560*/ 	.short	0x010a
        /*0562*/ 	.byte	0x13
	.zero		1


	//   ....[68]....
        /*0564*/ 	.word	0x000039f0
        /*0568*/ 	.word	0x000000ff
        /*056c*/ 	.word	0x00000000
        /*0570*/ 	.short	0x010a
        /*0572*/ 	.byte	0x06
	.zero		1


	//   ....[69]....
        /*0574*/ 	.word	0x00003b10
        /*0578*/ 	.word	0x000000ff
        /*057c*/ 	.word	0x00000000
        /*0580*/ 	.short	0x010a
        /*0582*/ 	.byte	0x04
	.zero		1


	//   ....[70]....
        /*0584*/ 	.word	0x00003d30
        /*0588*/ 	.word	0x000000ff
        /*058c*/ 	.word	0x00000000
        /*0590*/ 	.short	0x010a
        /*0592*/ 	.byte	0x04
	.zero		1


	//   ....[71]....
        /*0594*/ 	.word	0x00003dc0
        /*0598*/ 	.word	0x000000ff
        /*059c*/ 	.word	0x00000000
        /*05a0*/ 	.short	0x010a
        /*05a2*/ 	.byte	0x05
	.zero		1


	//   ....[72]....
        /*05a4*/ 	.word	0x00003e50
        /*05a8*/ 	.word	0x000000ff
        /*05ac*/ 	.word	0x00000000
        /*05b0*/ 	.short	0x010a
        /*05b2*/ 	.byte	0x05
	.zero		1


	//   ....[73]....
        /*05b4*/ 	.word	0x00003ef0
        /*05b8*/ 	.word	0x00000000
        /*05bc*/ 	.word	0x00000000
        /*05c0*/ 	.short	0x010a
        /*05c2*/ 	.byte	0xff
	.zero		1


	//   ....[74]....
        /*05c4*/ 	.word	0x00003f30
        /*05c8*/ 	.word	0x00000000
        /*05cc*/ 	.word	0x00000000
        /*05d0*/ 	.short	0x010a
        /*05d2*/ 	.byte	0xff
	.zero		1


	//   ....[75]....
        /*05d4*/ 	.word	0x00003fa0
        /*05d8*/ 	.word	0x000000ff
        /*05dc*/ 	.word	0x00000000
        /*05e0*/ 	.short	0x0101
        /*05e2*/ 	.byte	0x04
	.zero		1


	//   ....[76]....
        /*05e4*/ 	.word	0x00003fe0
        /*05e8*/ 	.word	0x000000ff
        /*05ec*/ 	.word	0x00000110
        /*05f0*/ 	.short	0x010a
        /*05f2*/ 	.byte	0x0d
	.zero		1


	//   ....[77]....
        /*05f4*/ 	.word	0x00004030
        /*05f8*/ 	.word	0x000000ff
        /*05fc*/ 	.word	0x00000000
        /*0600*/ 	.short	0x0101
        /*0602*/ 	.byte	0x04
	.zero		1


	//   ....[78]....
        /*0604*/ 	.word	0x00004500
        /*0608*/ 	.word	0x0000000c
        /*060c*/ 	.word	0x00000090
        /*0610*/ 	.short	0x010a
        /*0612*/ 	.byte	0xff
	.zero		1


	//   ....[79]....
        /*0614*/ 	.word	0x00004670
        /*0618*/ 	.word	0x00000000
        /*061c*/ 	.word	0x00000000
        /*0620*/ 	.short	0x0101
        /*0622*/ 	.byte	0xff
	.zero		1


	//   ....[80]....
        /*0624*/ 	.word	0x00004b00
        /*0628*/ 	.word	0x000000ff
        /*062c*/ 	.word	0x00000088
        /*0630*/ 	.short	0x010a
        /*0632*/ 	.byte	0x15
	.zero		1


	//   ....[81]....
        /*0634*/ 	.word	0x00004c80
        /*0638*/ 	.word	0x000000ff
        /*063c*/ 	.word	0x00000060
        /*0640*/ 	.short	0x010a
        /*0642*/ 	.byte	0x15
	.zero		1


	//   ....[82]....
        /*0644*/ 	.word	0x00004e70
        /*0648*/ 	.word	0x000000ff
        /*064c*/ 	.word	0x00000040
        /*0650*/ 	.short	0x010b
        /*0652*/ 	.byte	0x15
	.zero		1


	//   ....[83]....
        /*0654*/ 	.word	0x00004e80
        /*0658*/ 	.word	0x000000ff
        /*065c*/ 	.word	0x00000000
        /*0660*/ 	.short	0x0101
        /*0662*/ 	.byte	0x2e
	.zero		1


	//   ....[84]....
        /*0664*/ 	.word	0x00004e90
        /*0668*/ 	.word	0x000000ff
        /*066c*/ 	.word	0x00000068
        /*0670*/ 	.short	0x010a
        /*0672*/ 	.byte	0x15
	.zero		1


	//   ....[85]....
        /*0674*/ 	.word	0x00005040
        /*0678*/ 	.word	0x000000ff
        /*067c*/ 	.word	0x00000048
        /*0680*/ 	.short	0x010b
        /*0682*/ 	.byte	0x15
	.zero		1


	//   ....[86]....
        /*0684*/ 	.word	0x00005050
        /*0688*/ 	.word	0x000000ff
        /*068c*/ 	.word	0x00000000
        /*0690*/ 	.short	0x0101
        /*0692*/ 	.byte	0x27
	.zero		1


	//   ....[87]....
        /*0694*/ 	.word	0x00005060
        /*0698*/ 	.word	0x000000ff
        /*069c*/ 	.word	0x00000070
        /*06a0*/ 	.short	0x010a
        /*06a2*/ 	.byte	0x15
	.zero		1


	//   ....[88]....
        /*06a4*/ 	.word	0x00005210
        /*06a8*/ 	.word	0x000000ff
        /*06ac*/ 	.word	0x00000050
        /*06b0*/ 	.short	0x010b
        /*06b2*/ 	.byte	0x15
	.zero		1


	//   ....[89]....
        /*06b4*/ 	.word	0x00005220
        /*06b8*/ 	.word	0x000000ff
        /*06bc*/ 	.word	0x00000000
        /*06c0*/ 	.short	0x0101
        /*06c2*/ 	.byte	0x26
	.zero		1


	//   ....[90]....
        /*06c4*/ 	.word	0x00005230
        /*06c8*/ 	.word	0x000000ff
        /*06cc*/ 	.word	0x00000078
        /*06d0*/ 	.short	0x010a
        /*06d2*/ 	.byte	0x15
	.zero		1


	//   ....[91]....
        /*06d4*/ 	.word	0x00005470
        /*06d8*/ 	.word	0x000000ff
        /*06dc*/ 	.word	0x00000058
        /*06e0*/ 	.short	0x010b
        /*06e2*/ 	.byte	0x15
	.zero		1


	//   ....[92]....
        /*06e4*/ 	.word	0x00005480
        /*06e8*/ 	.word	0x000000ff
        /*06ec*/ 	.word	0x00000000
        /*06f0*/ 	.short	0x0101
        /*06f2*/ 	.byte	0x25
	.zero		1


	//   ....[93]....
        /*06f4*/ 	.word	0x000054c0
        /*06f8*/ 	.word	0x000000ff
        /*06fc*/ 	.word	0x00000060
        /*0700*/ 	.short	0x010a
        /*0702*/ 	.byte	0x15
	.zero		1


	//   ....[94]....
        /*0704*/ 	.word	0x000054e0
        /*0708*/ 	.word	0x000000ff
        /*070c*/ 	.word	0x00000068
        /*0710*/ 	.short	0x010a
        /*0712*/ 	.byte	0x15
	.zero		1


	//   ....[95]....
        /*0714*/ 	.word	0x00005500
        /*0718*/ 	.word	0x000000ff
        /*071c*/ 	.word	0x00000070
        /*0720*/ 	.short	0x010a
        /*0722*/ 	.byte	0x15
	.zero		1


	//   ....[96]....
        /*0724*/ 	.word	0x00005540
        /*0728*/ 	.word	0x00000000
        /*072c*/ 	.word	0x00000078
        /*0730*/ 	.short	0x010a
        /*0732*/ 	.byte	0xff
	.zero		1


	//   ....[97]....
        /*0734*/ 	.word	0x00005860
        /*0738*/ 	.word	0x00000003
        /*073c*/ 	.word	0x00000090
        /*0740*/ 	.short	0x010a
        /*0742*/ 	.byte	0xff
	.zero		1


	//   ....[98]....
        /*0744*/ 	.word	0x000059e0
        /*0748*/ 	.word	0x00000000
        /*074c*/ 	.word	0x00000000
        /*0750*/ 	.short	0x0101
        /*0752*/ 	.byte	0xff
	.zero		1


	//   ....[99]....
        /*0754*/ 	.word	0x00006500
        /*0758*/ 	.word	0x00000005
        /*075c*/ 	.word	0x00000040
        /*0760*/ 	.short	0x010a
        /*0762*/ 	.byte	0xff
	.zero		1


	//   ....[100]....
        /*0764*/ 	.word	0x00006540
        /*0768*/ 	.word	0x0000005a
        /*076c*/ 	.word	0x000000b0
        /*0770*/ 	.short	0x010a
        /*0772*/ 	.byte	0xff
	.zero		1


	//   ....[101]....
        /*0774*/ 	.word	0x00006680
        /*0778*/ 	.word	0x00000005
        /*077c*/ 	.word	0x00000040
        /*0780*/ 	.short	0x010a
        /*0782*/ 	.byte	0xff
	.zero		1


	//   ....[102]....
        /*0784*/ 	.word	0x000067b0
        /*0788*/ 	.word	0x00000000
        /*078c*/ 	.word	0x00000000
        /*0790*/ 	.short	0x0101
        /*0792*/ 	.byte	0xff
	.zero		1


	//   ....[103]....
        /*0794*/ 	.word	0x00006810
        /*0798*/ 	.word	0x0000005a
        /*079c*/ 	.word	0x000000b0
        /*07a0*/ 	.short	0x010a
        /*07a2*/ 	.byte	0xff
	.zero		1


	//   ....[104]....
        /*07a4*/ 	.word	0x000073b0
        /*07a8*/ 	.word	0x00000067
        /*07ac*/ 	.word	0x00000040
        /*07b0*/ 	.short	0x010a
        /*07b2*/ 	.byte	0xff
	.zero		1


	//   ....[105]....
        /*07b4*/ 	.word	0x00007480
        /*07b8*/ 	.word	0x00000067
        /*07bc*/ 	.word	0x00000040
        /*07c0*/ 	.short	0x010a
        /*07c2*/ 	.byte	0xff
	.zero		1


	//   ....[106]....
        /*07c4*/ 	.word	0x000075b0
        /*07c8*/ 	.word	0x00000000
        /*07cc*/ 	.word	0x00000000
        /*07d0*/ 	.short	0x0101
        /*07d2*/ 	.byte	0xff
	.zero		1


	//   ....[107]....
        /*07d4*/ 	.word	0x00008140
        /*07d8*/ 	.word	0x00000067
        /*07dc*/ 	.word	0x00000040
        /*07e0*/ 	.short	0x010a
        /*07e2*/ 	.byte	0xff
	.zero		1


	//   ....[108]....
        /*07e4*/ 	.word	0x00008210
        /*07e8*/ 	.word	0x00000067
        /*07ec*/ 	.word	0x00000040
        /*07f0*/ 	.short	0x010a
        /*07f2*/ 	.byte	0xff
	.zero		1


	//   ....[109]....
        /*07f4*/ 	.word	0x00008340
        /*07f8*/ 	.word	0x00000000
        /*07fc*/ 	.word	0x00000000
        /*0800*/ 	.short	0x0101
        /*0802*/ 	.byte	0xff
	.zero		1


	//   ....[110]....
        /*0804*/ 	.word	0x00008ef0
        /*0808*/ 	.word	0x00000066
        /*080c*/ 	.word	0x00000040
        /*0810*/ 	.short	0x010a
        /*0812*/ 	.byte	0xff
	.zero		1


	//   ....[111]....
        /*0814*/ 	.word	0x00008fc0
        /*0818*/ 	.word	0x00000066
        /*081c*/ 	.word	0x00000040
        /*0820*/ 	.short	0x010a
        /*0822*/ 	.byte	0xff
	.zero		1


	//   ....[112]....
        /*0824*/ 	.word	0x000090f0
        /*0828*/ 	.word	0x00000000
        /*082c*/ 	.word	0x00000000
        /*0830*/ 	.short	0x0101
        /*0832*/ 	.byte	0xff
	.zero		1


	//   ....[113]....
        /*0834*/ 	.word	0x000093d0
        /*0838*/ 	.word	0x0000005a
        /*083c*/ 	.word	0x00000000
        /*0840*/ 	.short	0x0101
        /*0842*/ 	.byte	0xff
	.zero		1


	//   ....[114]....
        /*0844*/ 	.word	0x00009d90
        /*0848*/ 	.word	0x00000000
        /*084c*/ 	.word	0x00000100
        /*0850*/ 	.short	0x010a
        /*0852*/ 	.byte	0xff
	.zero		1


	//   ....[115]....
        /*0854*/ 	.word	0x00009df0
        /*0858*/ 	.word	0x00000000
        /*085c*/ 	.word	0x00000020
        /*0860*/ 	.short	0x010a
        /*0862*/ 	.byte	0xff
	.zero		1


	//   ....[116]....
        /*0864*/ 	.word	0x00009e50
        /*0868*/ 	.word	0x00000000
        /*086c*/ 	.word	0x00000020
        /*0870*/ 	.short	0x010a
        /*0872*/ 	.byte	0xff
	.zero		1


	//   ....[117]....
        /*0874*/ 	.word	0x00009ea0
        /*0878*/ 	.word	0x00000003
        /*087c*/ 	.word	0x00000090
        /*0880*/ 	.short	0x010a
        /*0882*/ 	.byte	0xff
	.zero		1


	//   ....[118]....
        /*0884*/ 	.word	0x00009f00
        /*0888*/ 	.word	0x00000000
        /*088c*/ 	.word	0x00000000
        /*0890*/ 	.short	0x010a
        /*0892*/ 	.byte	0xff
	.zero		1


	//   ....[119]....
        /*0894*/ 	.word	0x00009f60
        /*0898*/ 	.word	0x00000000
        /*089c*/ 	.word	0x00000000
        /*08a0*/ 	.short	0x010a
        /*08a2*/ 	.byte	0xff
	.zero		1


	//   ....[120]....
        /*08a4*/ 	.word	0x00009fc0
        /*08a8*/ 	.word	0x00000000
        /*08ac*/ 	.word	0x00000000
        /*08b0*/ 	.short	0x010a
        /*08b2*/ 	.byte	0xff
	.zero		1


	//   ....[121]....
        /*08b4*/ 	.word	0x0000a010
        /*08b8*/ 	.word	0x00000002
        /*08bc*/ 	.word	0x000000f0
        /*08c0*/ 	.short	0x010a
        /*08c2*/ 	.byte	0xff
	.zero		1


	//   ....[122]....
        /*08c4*/ 	.word	0x0000a070
        /*08c8*/ 	.word	0x00000002
        /*08cc*/ 	.word	0x000000a0
        /*08d0*/ 	.short	0x010a
        /*08d2*/ 	.byte	0xff
	.zero		1


	//   ....[123]....
        /*08d4*/ 	.word	0x0000a0c0
        /*08d8*/ 	.word	0x00000002
        /*08dc*/ 	.word	0x00000090
        /*08e0*/ 	.short	0x010a
        /*08e2*/ 	.byte	0xff
	.zero		1


	//   ....[124]....
        /*08e4*/ 	.word	0x0000a120
        /*08e8*/ 	.word	0x00000000
        /*08ec*/ 	.word	0x000000a0
        /*08f0*/ 	.short	0x010a
        /*08f2*/ 	.byte	0xff
	.zero		1


	//   ....[125]....
        /*08f4*/ 	.word	0x0000a180
        /*08f8*/ 	.word	0x00000000
        /*08fc*/ 	.word	0x00000008
        /*0900*/ 	.short	0x010a
        /*0902*/ 	.byte	0xff
	.zero		1


	//   ....[126]....
        /*0904*/ 	.word	0x0000a260
        /*0908*/ 	.word	0x00000000
        /*090c*/ 	.word	0x00000008
        /*0910*/ 	.short	0x010a
        /*0912*/ 	.byte	0xff
	.zero		1


	//   ....[127]....
        /*0914*/ 	.word	0x0000a2b0
        /*0918*/ 	.word	0x00000000
        /*091c*/ 	.word	0x00000090
        /*0920*/ 	.short	0x010a
        /*0922*/ 	.byte	0xff
	.zero		1


	//   ....[128]....
        /*0924*/ 	.word	0x0000a310
        /*0928*/ 	.word	0x00000000
        /*092c*/ 	.word	0x000000d0
        /*0930*/ 	.short	0x010a
        /*0932*/ 	.byte	0xff
	.zero		1


	//   ....[129]....
        /*0934*/ 	.word	0x0000a370
        /*0938*/ 	.word	0x00000000
        /*093c*/ 	.word	0x00000000
        /*0940*/ 	.short	0x010a
        /*0942*/ 	.byte	0xff
	.zero		1


	//   ....[130]....
        /*0944*/ 	.word	0x0000a3d0
        /*0948*/ 	.word	0x00000000
        /*094c*/ 	.word	0x00000000
        /*0950*/ 	.short	0x010a
        /*0952*/ 	.byte	0xff
	.zero		1


	//   ....[131]....
        /*0954*/ 	.word	0x0000a430
        /*0958*/ 	.word	0x00000000
        /*095c*/ 	.word	0x00000000
        /*0960*/ 	.short	0x010a
        /*0962*/ 	.byte	0xff
	.zero		1


	//   ....[132]....
        /*0964*/ 	.word	0x0000a490
        /*0968*/ 	.word	0x00000000
        /*096c*/ 	.word	0x00000000
        /*0970*/ 	.short	0x010a
        /*0972*/ 	.byte	0xff
	.zero		1


	//   ....[133]....
        /*0974*/ 	.word	0x0000a4f0
        /*0978*/ 	.word	0x00000000
        /*097c*/ 	.word	0x00000110
        /*0980*/ 	.short	0x010a
        /*0982*/ 	.byte	0xff
	.zero		1


	//   ....[134]....
        /*0984*/ 	.word	0x0000a540
        /*0988*/ 	.word	0x0000000c
        /*098c*/ 	.word	0x00000090
        /*0990*/ 	.short	0x010a
        /*0992*/ 	.byte	0xff
	.zero		1


	//   ....[135]....
        /*0994*/ 	.word	0x0000a5a0
        /*0998*/ 	.word	0x00000000
        /*099c*/ 	.word	0x00000088
        /*09a0*/ 	.short	0x010a
        /*09a2*/ 	.byte	0xff
	.zero		1


	//   ....[136]....
        /*09a4*/ 	.word	0x0000a600
        /*09a8*/ 	.word	0x00000000
        /*09ac*/ 	.word	0x00000060
        /*09b0*/ 	.short	0x010a
        /*09b2*/ 	.byte	0xff
	.zero		1


	//   ....[137]....
        /*09b4*/ 	.word	0x0000a660
        /*09b8*/ 	.word	0x00000000
        /*09bc*/ 	.word	0x00000068
        /*09c0*/ 	.short	0x010a
        /*09c2*/ 	.byte	0xff
	.zero		1


	//   ....[138]....
        /*09c4*/ 	.word	0x0000a6c0
        /*09c8*/ 	.word	0x00000000
        /*09cc*/ 	.word	0x00000070
        /*09d0*/ 	.short	0x010a
        /*09d2*/ 	.byte	0xff
	.zero		1


	//   ....[139]....
        /*09d4*/ 	.word	0x0000a720
        /*09d8*/ 	.word	0x00000000
        /*09dc*/ 	.word	0x00000078
        /*09e0*/ 	.short	0x010a
        /*09e2*/ 	.byte	0xff
	.zero		1


	//   ....[140]....
        /*09e4*/ 	.word	0x0000a780
        /*09e8*/ 	.word	0x00000000
        /*09ec*/ 	.word	0x00000060
        /*09f0*/ 	.short	0x010a
        /*09f2*/ 	.byte	0xff
	.zero		1


	//   ....[141]....
        /*09f4*/ 	.word	0x0000a7e0
        /*09f8*/ 	.word	0x00000000
        /*09fc*/ 	.word	0x00000068
        /*0a00*/ 	.short	0x010a
        /*0a02*/ 	.byte	0xff
	.zero		1


	//   ....[142]....
        /*0a04*/ 	.word	0x0000a840
        /*0a08*/ 	.word	0x00000000
        /*0a0c*/ 	.word	0x00000070
        /*0a10*/ 	.short	0x010a
        /*0a12*/ 	.byte	0xff
	.zero		1


	//   ....[143]....
        /*0a14*/ 	.word	0x0000a890
        /*0a18*/ 	.word	0x00000003
        /*0a1c*/ 	.word	0x00000090
        /*0a20*/ 	.short	0x010a
        /*0a22*/ 	.byte	0xff
	.zero		1


	//   ....[144]....
        /*0a24*/ 	.word	0x0000a8e0
        /*0a28*/ 	.word	0x00000005
        /*0a2c*/ 	.word	0x00000040
        /*0a30*/ 	.short	0x010a
        /*0a32*/ 	.byte	0xff
	.zero		1


	//   ....[145]....
        /*0a34*/ 	.word	0x0000a930
        /*0a38*/ 	.word	0x0000005a
        /*0a3c*/ 	.word	0x000000b0
        /*0a40*/ 	.short	0x010a
        /*0a42*/ 	.byte	0xff
	.zero		1


	//   ....[146]....
        /*0a44*/ 	.word	0x0000a980
        /*0a48*/ 	.word	0x00000067
        /*0a4c*/ 	.word	0x00000040
        /*0a50*/ 	.short	0x010a
        /*0a52*/ 	.byte	0xff
	.zero		1


	//   ....[147]....
        /*0a54*/ 	.word	0x0000a9d0
        /*0a58*/ 	.word	0x00000067
        /*0a5c*/ 	.word	0x00000040
        /*0a60*/ 	.short	0x010a
        /*0a62*/ 	.byte	0xff
	.zero		1


	//   ....[148]....
        /*0a64*/ 	.word	0x0000aa20
        /*0a68*/ 	.word	0x00000066
        /*0a6c*/ 	.word	0x00000040
        /*0a70*/ 	.short	0x010a
        /*0a72*/ 	.byte	0xff
	.zero		1


	//----- nvinfo : EIATTR_NUM_MBARRIERS
	.align		4
.L_48:
        /*0a74*/ 	.byte	0x03, 0x38
        /*0a76*/ 	.short	0x0023


	//----- nvinfo : EIATTR_EXIT_INSTR_OFFSETS
	.align		4
        /*0a78*/ 	.byte	0x04, 0x1c
        /*0a7a*/ 	.short	(.L_50 - .L_49)


	//   ....[0]....
.L_49:
        /*0a7c*/ 	.word	0x00002ae0


	//   ....[1]....
        /*0a80*/ 	.word	0x00002fd0


	//   ....[2]....
        /*0a84*/ 	.word	0x00003030


	//   ....[3]....
        /*0a88*/ 	.word	0x00004260


	//   ....[4]....
        /*0a8c*/ 	.word	0x00005570


	//   ....[5]....
        /*0a90*/ 	.word	0x000055b0


	//   ....[6]....
        /*0a94*/ 	.word	0x00009d80


	//----- nvinfo : EIATTR_MAX_THREADS
	.align		4
.L_50:
        /*0a98*/ 	.byte	0x04, 0x05
        /*0a9a*/ 	.short	(.L_52 - .L_51)
.L_51:
        /*0a9c*/ 	.word	0x00000100
        /*0aa0*/ 	.word	0x00000001
        /*0aa4*/ 	.word	0x00000001


	//----- nvinfo : EIATTR_CRS_STACK_SIZE
	.align		4
.L_52:
        /*0aa8*/ 	.byte	0x04, 0x1e
        /*0aaa*/ 	.short	(.L_54 - .L_53)
.L_53:
        /*0aac*/ 	.word	0x00000000


	//----- nvinfo : EIATTR_CBANK_PARAM_SIZE
	.align		4
.L_54:
        /*0ab0*/ 	.byte	0x03, 0x19
        /*0ab2*/ 	.short	0x0800


	//----- nvinfo : EIATTR_PARAM_CBANK
	.align		4
        /*0ab4*/ 	.byte	0x04, 0x0a
        /*0ab6*/ 	.short	(.L_56 - .L_55)
	.align		4
.L_55:
        /*0ab8*/ 	.word	index@(.nv.constant0._ZN7cutlass13device_kernelINS_4gemm6kernel13GemmUniversalIN4cute5tupleIJiiiiEEENS1_10collective13CollectiveMmaINS1_35MainloopSm100TmaUmmaWarpSpecializedILi4ELi2ELi4ENS5_IJNS4_1CILi2EEESB_NSA_ILi1EEEEEEEENS5_IJNSA_ILi128EEENSA_ILi256EEENSA_ILi32EEEEEENS_12float_e4m3_tENS5_IJlSC_lEEESJ_SK_NS4_8TiledMMAINS4_8MMA_AtomIJNS4_10MMA_TraitsINS4_25SM100_MMA_F8F6F4_2x1SM_SSEJSJ_SJ_fSF_SG_NS4_17integral_constantINS4_4UMMA5MajorELSR_0EEESS_NSP_INSQ_7ScaleInELST_0EEESU_EEEEEENS4_6LayoutINS5_IJSC_SC_SC_EEENS5_IJNSA_ILi0EEESZ_SZ_EEEEENS5_IJNS4_10UnderscoreES12_S12_EEEEENS4_28SM100_TMA_2SM_LOAD_MULTICASTENS4_14ComposedLayoutINS4_7SwizzleILi1ELi4ELi3EEENS4_18smem_ptr_flag_bitsILi8EEENSX_INS5_IJNSA_ILi8EEESH_EEENS5_IJSH_SC_EEEEEEEvNS4_8identityENS4_18SM100_TMA_2SM_LOADES1F_vS1G_EENS_8epilogue10collective18CollectiveEpilogueINS1J_23Sm100TmaWarpSpecializedILi4ELi2ELi32ELb0ELb0EEEJNS5_IJNSA_ILi64EEESG_SH_EEENS5_IJNSX_IS1O_SC_EENSX_INS5_IJSH_SB_EEENS5_IJSC_SF_EEEEEEEESJ_SK_SJ_SK_NS1J_6fusion15FusionCallbacksIS1N_NS1V_17LinearCombinationISJ_fSJ_fLNS_15FloatRoundStyleE2EEES1P_S1U_JEEENS4_5SM1004TMEM4LOAD26SM100_TMEM_LOAD_32dp32b32xENS4_13SM90_TMA_LOADES1F_NS4_39AutoVectorizingCopyWithAssumedAlignmentILi128EEENS4_14SM90_TMA_STOREES1F_S27_S27_EEEvvEEEEvNT_6ParamsE)
        /*0abc*/ 	.short	0x0380
        /*0abe*/ 	.short	0x0800


	//----- nvinfo : EIATTR_SW_WAR
	.align		4
.L_56:
        /*0ac0*/ 	.byte	0x04, 0x36
        /*0ac2*/ 	.short	(.L_58 - .L_57)
.L_57:
        /*0ac4*/ 	.word	0x00000008
.L_58:


//--------------------- .nv.callgraph             --------------------------
	.section	.nv.callgraph,"",@"SHT_CUDA_CALLGRAPH"
	.align	4
	.sectionentsize	8
	.align		4
        /*0000*/ 	.word	0x00000000
	.align		4
        /*0004*/ 	.word	0xffffffff
	.align		4
        /*0008*/ 	.word	index@(_ZN7cutlass13device_kernelINS_4gemm6kernel13GemmUniversalIN4cute5tupleIJiiiiEEENS1_10collective13CollectiveMmaINS1_35MainloopSm100TmaUmmaWarpSpecializedILi4ELi2ELi4ENS5_IJNS4_1CILi2EEESB_NSA_ILi1EEEEEEEENS5_IJNSA_ILi128EEENSA_ILi256EEENSA_ILi32EEEEEENS_12float_e4m3_tENS5_IJlSC_lEEESJ_SK_NS4_8TiledMMAINS4_8MMA_AtomIJNS4_10MMA_TraitsINS4_25SM100_MMA_F8F6F4_2x1SM_SSEJSJ_SJ_fSF_SG_NS4_17integral_constantINS4_4UMMA5MajorELSR_0EEESS_NSP_INSQ_7ScaleInELST_0EEESU_EEEEEENS4_6LayoutINS5_IJSC_SC_SC_EEENS5_IJNSA_ILi0EEESZ_SZ_EEEEENS5_IJNS4_10UnderscoreES12_S12_EEEEENS4_28SM100_TMA_2SM_LOAD_MULTICASTENS4_14ComposedLayoutINS4_7SwizzleILi1ELi4ELi3EEENS4_18smem_ptr_flag_bitsILi8EEENSX_INS5_IJNSA_ILi8EEESH_EEENS5_IJSH_SC_EEEEEEEvNS4_8identityENS4_18SM100_TMA_2SM_LOADES1F_vS1G_EENS_8epilogue10collective18CollectiveEpilogueINS1J_23Sm100TmaWarpSpecializedILi4ELi2ELi32ELb0ELb0EEEJNS5_IJNSA_ILi64EEESG_SH_EEENS5_IJNSX_IS1O_SC_EENSX_INS5_IJSH_SB_EEENS5_IJSC_SF_EEEEEEEESJ_SK_SJ_SK_NS1J_6fusion15FusionCallbacksIS1N_NS1V_17LinearCombinationISJ_fSJ_fLNS_15FloatRoundStyleE2EEES1P_S1U_JEEENS4_5SM1004TMEM4LOAD26SM100_TMEM_LOAD_32dp32b32xENS4_13SM90_TMA_LOADES1F_NS4_39AutoVectorizingCopyWithAssumedAlignmentILi128EEENS4_14SM90_TMA_STOREES1F_S27_S27_EEEvvEEEEvNT_6ParamsE)
	.align		4
        /*000c*/ 	.word	index@(__assertfail)
	.align		4
        /*0010*/ 	.word	0x00000000
	.align		4
        /*0014*/ 	.word	0xfffffffe
	.align		4
        /*0018*/ 	.word	0x00000000
	.align		4
        /*001c*/ 	.word	0xfffffffd
	.align		4
        /*0020*/ 	.word	0x00000000
	.align		4
        /*0024*/ 	.word	0xfffffffc


//--------------------- .nv.constant4             --------------------------
	.section	.nv.constant4,"a",@progbits
	.align	8
	.align		8
.nv.constant4:
        /*0000*/ 	.dword	__assertfail
	.align		8
        /*0008*/ 	.dword	__unnamed_1
	.align		8
        /*0010*/ 	.dword	__unnamed_2
	.align		8
        /*0018*/ 	.dword	__unnamed_3
	.align		8
        /*0020*/ 	.dword	_ZN39_INTERNAL_97d009f2_4_k_cu_1e65adbe_88204cuda3std3__45__cpo5beginE
	.align		8
        /*0028*/ 	.dword	_ZN39_INTERNAL_97d009f2_4_k_cu_1e65adbe_88204cuda3std3__45__cpo3endE
	.align		8
        /*0030*/ 	.dword	_ZN39_INTERNAL_97d009f2_4_k_cu_1e65adbe_88204cuda3std3__45__cpo6cbeginE
	.align		8
        /*0038*/ 	.dword	_ZN39_INTERNAL_97d009f2_4_k_cu_1e65adbe_88204cuda3std3__45__cpo4cendE
	.align		8
        /*0040*/ 	.dword	_ZN39_INTERNAL_97d009f2_4_k_cu_1e65adbe_88204cuda3std3__441_GLOBAL__N__97d009f2_4_k_cu_1e65adbe_88206ignoreE
	.align		8
        /*0048*/ 	.dword	_ZN39_INTERNAL_97d009f2_4_k_cu_1e65adbe_88204cuda3std3__419piecewise_constructE
	.align		8
        /*0050*/ 	.dword	_ZN39_INTERNAL_97d009f2_4_k_cu_1e65adbe_88204cuda3std3__48in_placeE
	.align		8
        /*0058*/ 	.dword	_ZN39_INTERNAL_97d009f2_4_k_cu_1e65adbe_88204cuda3std6ranges3__45__cpo4swapE
	.align		8
        /*0060*/ 	.dword	_ZN39_INTERNAL_97d009f2_4_k_cu_1e65adbe_88204cuda3std6ranges3__45__cpo9iter_moveE
	.align		8
        /*0068*/ 	.dword	_ZN39_INTERNAL_97d009f2_4_k_cu_1e65adbe_88204cute7productE
	.align		8
        /*0070*/ 	.dword	_ZN39_INTERNAL_97d009f2_4_k_cu_1e65adbe_88204cute1_E
	.align		8
        /*0078*/ 	.dword	$str$25
	.align		8
        /*0080*/ 	.dword	$str$26
	.align		8
        /*0088*/ 	.dword	$str$27
	.align		8
        /*0090*/ 	.dword	$str$28


//--------------------- .text._ZN7cutlass13device_kernelINS_4gemm6kernel13GemmUniversalIN4cute5tupleIJiiiiEEENS1_10collective13CollectiveMmaINS1_35MainloopSm100TmaUmmaWarpSpecializedILi4ELi2ELi4ENS5_IJNS4_1CILi2EEESB_NSA_ILi1EEEEEEEENS5_IJNSA_ILi128EEENSA_ILi256EEENSA_ILi32EEEEEENS_12float_e4m3_tENS5_IJlSC_lEEESJ_SK_NS4_8TiledMMAINS4_8MMA_AtomIJNS4_10MMA_TraitsINS4_25SM100_MMA_F8F6F4_2x1SM_SSEJSJ_SJ_fSF_SG_NS4_17integral_constantINS4_4UMMA5MajorELSR_0EEESS_NSP_INSQ_7ScaleInELST_0EEESU_EEEEEENS4_6LayoutINS5_IJSC_SC_SC_EEENS5_IJNSA_ILi0EEESZ_SZ_EEEEENS5_IJNS4_10UnderscoreES12_S12_EEEEENS4_28SM100_TMA_2SM_LOAD_MULTICASTENS4_14ComposedLayoutINS4_7SwizzleILi1ELi4ELi3EEENS4_18smem_ptr_flag_bitsILi8EEENSX_INS5_IJNSA_ILi8EEESH_EEENS5_IJSH_SC_EEEEEEEvNS4_8identityENS4_18SM100_TMA_2SM_LOADES1F_vS1G_EENS_8epilogue10collective18CollectiveEpilogueINS1J_23Sm100TmaWarpSpecializedILi4ELi2ELi32ELb0ELb0EEEJNS5_IJNSA_ILi64EEESG_SH_EEENS5_IJNSX_IS1O_SC_EENSX_INS5_IJSH_SB_EEENS5_IJSC_SF_EEEEEEEESJ_SK_SJ_SK_NS1J_6fusion15FusionCallbacksIS1N_NS1V_17LinearCombinationISJ_fSJ_fLNS_15FloatRoundStyleE2EEES1P_S1U_JEEENS4_5SM1004TMEM4LOAD26SM100_TMEM_LOAD_32dp32b32xENS4_13SM90_TMA_LOADES1F_NS4_39AutoVectorizingCopyWithAssumedAlignmentILi128EEENS4_14SM90_TMA_STOREES1F_S27_S27_EEEvvEEEEvNT_6ParamsE --------------------------
	.section	.text._ZN7cutlass13device_kernelINS_4gemm6kernel13GemmUniversalIN4cute5tupleIJiiiiEEENS1_10collective13CollectiveMmaINS1_35MainloopSm100TmaUmmaWarpSpecializedILi4ELi2ELi4ENS5_IJNS4_1CILi2EEESB_NSA_ILi1EEEEEEEENS5_IJNSA_ILi128EEENSA_ILi256EEENSA_ILi32EEEEEENS_12float_e4m3_tENS5_IJlSC_lEEESJ_SK_NS4_8TiledMMAINS4_8MMA_AtomIJNS4_10MMA_TraitsINS4_25SM100_MMA_F8F6F4_2x1SM_SSEJSJ_SJ_fSF_SG_NS4_17integral_constantINS4_4UMMA5MajorELSR_0EEESS_NSP_INSQ_7ScaleInELST_0EEESU_EEEEEENS4_6LayoutINS5_IJSC_SC_SC_EEENS5_IJNSA_ILi0EEESZ_SZ_EEEEENS5_IJNS4_10UnderscoreES12_S12_EEEEENS4_28SM100_TMA_2SM_LOAD_MULTICASTENS4_14ComposedLayoutINS4_7SwizzleILi1ELi4ELi3EEENS4_18smem_ptr_flag_bitsILi8EEENSX_INS5_IJNSA_ILi8EEESH_EEENS5_IJSH_SC_EEEEEEEvNS4_8identityENS4_18SM100_TMA_2SM_LOADES1F_vS1G_EENS_8epilogue10collective18CollectiveEpilogueINS1J_23Sm100TmaWarpSpecializedILi4ELi2ELi32ELb0ELb0EEEJNS5_IJNSA_ILi64EEESG_SH_EEENS5_IJNSX_IS1O_SC_EENSX_INS5_IJSH_SB_EEENS5_IJSC_SF_EEEEEEEESJ_SK_SJ_SK_NS1J_6fusion15FusionCallbacksIS1N_NS1V_17LinearCombinationISJ_fSJ_fLNS_15FloatRoundStyleE2EEES1P_S1U_JEEENS4_5SM1004TMEM4LOAD26SM100_TMEM_LOAD_32dp32b32xENS4_13SM90_TMA_LOADES1F_NS4_39AutoVectorizingCopyWithAssumedAlignmentILi128EEENS4_14SM90_TMA_STOREES1F_S27_S27_EEEvvEEEEvNT_6ParamsE,"ax",@progbits
	.align	128
.text._ZN7cutlass13device_kernelINS_4gemm6kernel13GemmUniversalIN4cute5tupleIJiiiiEEENS1_10collective13CollectiveMmaINS1_35MainloopSm100TmaUmmaWarpSpecializedILi4ELi2ELi4ENS5_IJNS4_1CILi2EEESB_NSA_ILi1EEEEEEEENS5_IJNSA_ILi128EEENSA_ILi256EEENSA_ILi32EEEEEENS_12float_e4m3_tENS5_IJlSC_lEEESJ_SK_NS4_8TiledMMAINS4_8MMA_AtomIJNS4_10MMA_TraitsINS4_25SM100_MMA_F8F6F4_2x1SM_SSEJSJ_SJ_fSF_SG_NS4_17integral_constantINS4_4UMMA5MajorELSR_0EEESS_NSP_INSQ_7ScaleInELST_0EEESU_EEEEEENS4_6LayoutINS5_IJSC_SC_SC_EEENS5_IJNSA_ILi0EEESZ_SZ_EEEEENS5_IJNS4_10UnderscoreES12_S12_EEEEENS4_28SM100_TMA_2SM_LOAD_MULTICASTENS4_14ComposedLayoutINS4_7SwizzleILi1ELi4ELi3EEENS4_18smem_ptr_flag_bitsILi8EEENSX_INS5_IJNSA_ILi8EEESH_EEENS5_IJSH_SC_EEEEEEEvNS4_8identityENS4_18SM100_TMA_2SM_LOADES1F_vS1G_EENS_8epilogue10collective18CollectiveEpilogueINS1J_23Sm100TmaWarpSpecializedILi4ELi2ELi32ELb0ELb0EEEJNS5_IJNSA_ILi64EEESG_SH_EEENS5_IJNSX_IS1O_SC_EENSX_INS5_IJSH_SB_EEENS5_IJSC_SF_EEEEEEEESJ_SK_SJ_SK_NS1J_6fusion15FusionCallbacksIS1N_NS1V_17LinearCombinationISJ_fSJ_fLNS_15FloatRoundStyleE2EEES1P_S1U_JEEENS4_5SM1004TMEM4LOAD26SM100_TMEM_LOAD_32dp32b32xENS4_13SM90_TMA_LOADES1F_NS4_39AutoVectorizingCopyWithAssumedAlignmentILi128EEENS4_14SM90_TMA_STOREES1F_S27_S27_EEEvvEEEEvNT_6ParamsE:
        .type           _ZN7cutlass13device_kernelINS_4gemm6kernel13GemmUniversalIN4cute5tupleIJiiiiEEENS1_10collective13CollectiveMmaINS1_35MainloopSm100TmaUmmaWarpSpecializedILi4ELi2ELi4ENS5_IJNS4_1CILi2EEESB_NSA_ILi1EEEEEEEENS5_IJNSA_ILi128EEENSA_ILi256EEENSA_ILi32EEEEEENS_12float_e4m3_tENS5_IJlSC_lEEESJ_SK_NS4_8TiledMMAINS4_8MMA_AtomIJNS4_10MMA_TraitsINS4_25SM100_MMA_F8F6F4_2x1SM_SSEJSJ_SJ_fSF_SG_NS4_17integral_constantINS4_4UMMA5MajorELSR_0EEESS_NSP_INSQ_7ScaleInELST_0EEESU_EEEEEENS4_6LayoutINS5_IJSC_SC_SC_EEENS5_IJNSA_ILi0EEESZ_SZ_EEEEENS5_IJNS4_10UnderscoreES12_S12_EEEEENS4_28SM100_TMA_2SM_LOAD_MULTICASTENS4_14ComposedLayoutINS4_7SwizzleILi1ELi4ELi3EEENS4_18smem_ptr_flag_bitsILi8EEENSX_INS5_IJNSA_ILi8EEESH_EEENS5_IJSH_SC_EEEEEEEvNS4_8identityENS4_18SM100_TMA_2SM_LOADES1F_vS1G_EENS_8epilogue10collective18CollectiveEpilogueINS1J_23Sm100TmaWarpSpecializedILi4ELi2ELi32ELb0ELb0EEEJNS5_IJNSA_ILi64EEESG_SH_EEENS5_IJNSX_IS1O_SC_EENSX_INS5_IJSH_SB_EEENS5_IJSC_SF_EEEEEEEESJ_SK_SJ_SK_NS1J_6fusion15FusionCallbacksIS1N_NS1V_17LinearCombinationISJ_fSJ_fLNS_15FloatRoundStyleE2EEES1P_S1U_JEEENS4_5SM1004TMEM4LOAD26SM100_TMEM_LOAD_32dp32b32xENS4_13SM90_TMA_LOADES1F_NS4_39AutoVectorizingCopyWithAssumedAlignmentILi128EEENS4_14SM90_TMA_STOREES1F_S27_S27_EEEvvEEEEvNT_6ParamsE,@function
        .size           _ZN7cutlass13device_kernelINS_4gemm6kernel13GemmUniversalIN4cute5tupleIJiiiiEEENS1_10collective13CollectiveMmaINS1_35MainloopSm100TmaUmmaWarpSpecializedILi4ELi2ELi4ENS5_IJNS4_1CILi2EEESB_NSA_ILi1EEEEEEEENS5_IJNSA_ILi128EEENSA_ILi256EEENSA_ILi32EEEEEENS_12float_e4m3_tENS5_IJlSC_lEEESJ_SK_NS4_8TiledMMAINS4_8MMA_AtomIJNS4_10MMA_TraitsINS4_25SM100_MMA_F8F6F4_2x1SM_SSEJSJ_SJ_fSF_SG_NS4_17integral_constantINS4_4UMMA5MajorELSR_0EEESS_NSP_INSQ_7ScaleInELST_0EEESU_EEEEEENS4_6LayoutINS5_IJSC_SC_SC_EEENS5_IJNSA_ILi0EEESZ_SZ_EEEEENS5_IJNS4_10UnderscoreES12_S12_EEEEENS4_28SM100_TMA_2SM_LOAD_MULTICASTENS4_14ComposedLayoutINS4_7SwizzleILi1ELi4ELi3EEENS4_18smem_ptr_flag_bitsILi8EEENSX_INS5_IJNSA_ILi8EEESH_EEENS5_IJSH_SC_EEEEEEEvNS4_8identityENS4_18SM100_TMA_2SM_LOADES1F_vS1G_EENS_8epilogue10collective18CollectiveEpilogueINS1J_23Sm100TmaWarpSpecializedILi4ELi2ELi32ELb0ELb0EEEJNS5_IJNSA_ILi64EEESG_SH_EEENS5_IJNSX_IS1O_SC_EENSX_INS5_IJSH_SB_EEENS5_IJSC_SF_EEEEEEEESJ_SK_SJ_SK_NS1J_6fusion15FusionCallbacksIS1N_NS1V_17LinearCombinationISJ_fSJ_fLNS_15FloatRoundStyleE2EEES1P_S1U_JEEENS4_5SM1004TMEM4LOAD26SM100_TMEM_LOAD_32dp32b32xENS4_13SM90_TMA_LOADES1F_NS4_39AutoVectorizingCopyWithAssumedAlignmentILi128EEENS4_14SM90_TMA_STOREES1F_S27_S27_EEEvvEEEEvNT_6ParamsE,(.L_x_191 - _ZN7cutlass13device_kernelINS_4gemm6kernel13GemmUniversalIN4cute5tupleIJiiiiEEENS1_10collective13CollectiveMmaINS1_35MainloopSm100TmaUmmaWarpSpecializedILi4ELi2ELi4ENS5_IJNS4_1CILi2EEESB_NSA_ILi1EEEEEEEENS5_IJNSA_ILi128EEENSA_ILi256EEENSA_ILi32EEEEEENS_12float_e4m3_tENS5_IJlSC_lEEESJ_SK_NS4_8TiledMMAINS4_8MMA_AtomIJNS4_10MMA_TraitsINS4_25SM100_MMA_F8F6F4_2x1SM_SSEJSJ_SJ_fSF_SG_NS4_17integral_constantINS4_4UMMA5MajorELSR_0EEESS_NSP_INSQ_7ScaleInELST_0EEESU_EEEEEENS4_6LayoutINS5_IJSC_SC_SC_EEENS5_IJNSA_ILi0EEESZ_SZ_EEEEENS5_IJNS4_10UnderscoreES12_S12_EEEEENS4_28SM100_TMA_2SM_LOAD_MULTICASTENS4_14ComposedLayoutINS4_7SwizzleILi1ELi4ELi3EEENS4_18smem_ptr_flag_bitsILi8EEENSX_INS5_IJNSA_ILi8EEESH_EEENS5_IJSH_SC_EEEEEEEvNS4_8identityENS4_18SM100_TMA_2SM_LOADES1F_vS1G_EENS_8epilogue10collective18CollectiveEpilogueINS1J_23Sm100TmaWarpSpecializedILi4ELi2ELi32ELb0ELb0EEEJNS5_IJNSA_ILi64EEESG_SH_EEENS5_IJNSX_IS1O_SC_EENSX_INS5_IJSH_SB_EEENS5_IJSC_SF_EEEEEEEESJ_SK_SJ_SK_NS1J_6fusion15FusionCallbacksIS1N_NS1V_17LinearCombinationISJ_fSJ_fLNS_15FloatRoundStyleE2EEES1P_S1U_JEEENS4_5SM1004TMEM4LOAD26SM100_TMEM_LOAD_32dp32b32xENS4_13SM90_TMA_LOADES1F_NS4_39AutoVectorizingCopyWithAssumedAlignmentILi128EEENS4_14SM90_TMA_STOREES1F_S27_S27_EEEvvEEEEvNT_6ParamsE)
        .other          _ZN7cutlass13device_kernelINS_4gemm6kernel13GemmUniversalIN4cute5tupleIJiiiiEEENS1_10collective13CollectiveMmaINS1_35MainloopSm100TmaUmmaWarpSpecializedILi4ELi2ELi4ENS5_IJNS4_1CILi2EEESB_NSA_ILi1EEEEEEEENS5_IJNSA_ILi128EEENSA_ILi256EEENSA_ILi32EEEEEENS_12float_e4m3_tENS5_IJlSC_lEEESJ_SK_NS4_8TiledMMAINS4_8MMA_AtomIJNS4_10MMA_TraitsINS4_25SM100_MMA_F8F6F4_2x1SM_SSEJSJ_SJ_fSF_SG_NS4_17integral_constantINS4_4UMMA5MajorELSR_0EEESS_NSP_INSQ_7ScaleInELST_0EEESU_EEEEEENS4_6LayoutINS5_IJSC_SC_SC_EEENS5_IJNSA_ILi0EEESZ_SZ_EEEEENS5_IJNS4_10UnderscoreES12_S12_EEEEENS4_28SM100_TMA_2SM_LOAD_MULTICASTENS4_14ComposedLayoutINS4_7SwizzleILi1ELi4ELi3EEENS4_18smem_ptr_flag_bitsILi8EEENSX_INS5_IJNSA_ILi8EEESH_EEENS5_IJSH_SC_EEEEEEEvNS4_8identityENS4_18SM100_TMA_2SM_LOADES1F_vS1G_EENS_8epilogue10collective18CollectiveEpilogueINS1J_23Sm100TmaWarpSpecializedILi4ELi2ELi32ELb0ELb0EEEJNS5_IJNSA_ILi64EEESG_SH_EEENS5_IJNSX_IS1O_SC_EENSX_INS5_IJSH_SB_EEENS5_IJSC_SF_EEEEEEEESJ_SK_SJ_SK_NS1J_6fusion15FusionCallbacksIS1N_NS1V_17LinearCombinationISJ_fSJ_fLNS_15FloatRoundStyleE2EEES1P_S1U_JEEENS4_5SM1004TMEM4LOAD26SM100_TMEM_LOAD_32dp32b32xENS4_13SM90_TMA_LOADES1F_NS4_39AutoVectorizingCopyWithAssumedAlignmentILi128EEENS4_14SM90_TMA_STOREES1F_S27_S27_EEEvvEEEEvNT_6ParamsE,@"STO_CUDA_ENTRY STV_DEFAULT"
_ZN7cutlass13device_kernelINS_4gemm6kernel13GemmUniversalIN4cute5tupleIJiiiiEEENS1_10collective13CollectiveMmaINS1_35MainloopSm100TmaUmmaWarpSpecializedILi4ELi2ELi4ENS5_IJNS4_1CILi2EEESB_NSA_ILi1EEEEEEEENS5_IJNSA_ILi128EEENSA_ILi256EEENSA_ILi32EEEEEENS_12float_e4m3_tENS5_IJlSC_lEEESJ_SK_NS4_8TiledMMAINS4_8MMA_AtomIJNS4_10MMA_TraitsINS4_25SM100_MMA_F8F6F4_2x1SM_SSEJSJ_SJ_fSF_SG_NS4_17integral_constantINS4_4UMMA5MajorELSR_0EEESS_NSP_INSQ_7ScaleInELST_0EEESU_EEEEEENS4_6LayoutINS5_IJSC_SC_SC_EEENS5_IJNSA_ILi0EEESZ_SZ_EEEEENS5_IJNS4_10UnderscoreES12_S12_EEEEENS4_28SM100_TMA_2SM_LOAD_MULTICASTENS4_14ComposedLayoutINS4_7SwizzleILi1ELi4ELi3EEENS4_18smem_ptr_flag_bitsILi8EEENSX_INS5_IJNSA_ILi8EEESH_EEENS5_IJSH_SC_EEEEEEEvNS4_8identityENS4_18SM100_TMA_2SM_LOADES1F_vS1G_EENS_8epilogue10collective18CollectiveEpilogueINS1J_23Sm100TmaWarpSpecializedILi4ELi2ELi32ELb0ELb0EEEJNS5_IJNSA_ILi64EEESG_SH_EEENS5_IJNSX_IS1O_SC_EENSX_INS5_IJSH_SB_EEENS5_IJSC_SF_EEEEEEEESJ_SK_SJ_SK_NS1J_6fusion15FusionCallbacksIS1N_NS1V_17LinearCombinationISJ_fSJ_fLNS_15FloatRoundStyleE2EEES1P_S1U_JEEENS4_5SM1004TMEM4LOAD26SM100_TMEM_LOAD_32dp32b32xENS4_13SM90_TMA_LOADES1F_NS4_39AutoVectorizingCopyWithAssumedAlignmentILi128EEENS4_14SM90_TMA_STOREES1F_S27_S27_EEEvvEEEEvNT_6ParamsE:
[----:B------:R-:W1:Y:S01]  /*0000*/  LDC R1, c[0x0][0x37c] ;  /* 0x0000df00ff017b82 */ /* 0x000e620000000800 */
[----:B------:R-:W2:Y:S01]  /*0010*/  S2R R97, SR_TID.X ;  /* 0x0000000000617919 */ /* 0x000ea20000002100 */
[----:B------:R-:W3:Y:S06]  /*0020*/  LDCU.64 UR8, c[0x0][0x890] ;  /* 0x00011200ff0877ac */ /* 0x000eec0008000a00 */
[----:B------:R-:W4:Y:S01]  /*0030*/  S2UR UR58, SR_CgaCtaId ;  /* 0x00000000003a79c3 */ /* 0x000f220000008800 */
[----:B------:R-:W-:Y:S02]  /*0040*/  PRMT R86, RZ, 0x7610, R86 ;  /* 0x00007610ff567816 */ /* 0x000fe40000000056 */
[----:B------:R-:W-:Y:S01]  /*0050*/  ELECT P1, URZ, PT ;  /* 0x0000000000ff782f */ /* 0x000fe20003820000 */
[----:B---3--:R-:W-:-:S04]  /*0060*/  UISETP.NE.U32.AND UP0, UPT, UR8, URZ, UPT ;  /* 0x000000ff0800728c */ /* 0x008fc8000bf05070 */
[----:B------:R-:W-:Y:S02]  /*0070*/  UISETP.NE.AND.EX UP0, UPT, UR9, URZ, UPT, UP0 ;  /* 0x000000ff0900728c */ /* 0x000fe4000bf05300 */
[----:B----4-:R-:W-:Y:S02]  /*0080*/  ULOP3.LUT UR27, UR58, 0x1, URZ, 0xc0, !UPT ;  /* 0x000000013a1b7892 */ /* 0x010fe4000f8ec0ff */
[----:B------:R-:W-:Y:S01]  /*0090*/  ULOP3.LUT UR29, UR58, 0x1, URZ, 0x3c, !UPT ;  /* 0x000000013a1d7892 */ /* 0x000fe2000f8e3cff */
[----:B--2---:R-:W-:-:S05]  /*00a0*/  SHF.R.U32.HI R87, RZ, 0x5, R97 ;  /* 0x00000005ff577819 */ /* 0x004fca0000011661 */
[----:B------:R-:W2:Y:S02]  /*00b0*/  SHFL.IDX PT, R0, R87, RZ, 0x1f ;  /* 0x00001fff57007589 */ /* 0x000ea400000e0000 */
[----:B--2---:R-:W-:Y:S01]  /*00c0*/  R2UR UR13, R0 ;  /* 0x00000000000d72ca */ /* 0x004fe200000e0000 */
[----:B-1----:R-:W-:-:S14]  /*00d0*/  BRA.U UP0, `(.L_x_0) ;  /* 0x0000000100307547 */ /* 0x002fdc000b800000 */
[----:B------:R-:W1:Y:S02]  /*00e0*/  LDCU.64 UR4, c[0x0][0x888] ;  /* 0x00011100ff0477ac */ /* 0x000e640008000a00 */
[----:B-1----:R-:W-:-:S04]  /*00f0*/  UISETP.NE.U32.AND UP0, UPT, UR4, URZ, UPT ;  /* 0x000000ff0400728c */ /* 0x002fc8000bf05070 */
[----:B------:R-:W-:-:S09]  /*0100*/  UISETP.NE.AND.EX UP0, UPT, UR5, URZ, UPT, UP0 ;  /* 0x000000ff0500728c */ /* 0x000fd2000bf05300 */
[----:B------:R-:W-:Y:S05]  /*0110*/  BRA.U !UP0, `(.L_x_1) ;  /* 0x0000000108147547 */ /* 0x000fea000b800000 */
[----:B------:R-:W1:Y:S01]  /*0120*/  LDC.64 R2, c[0x0][0x888] ;  /* 0x00022200ff027b82 */ /* 0x000e620000000a00 */
[----:B------:R-:W1:Y:S02]  /*0130*/  LDCU.64 UR4, c[0x0][0x358] ;  /* 0x00006b00ff0477ac */ /* 0x000e640008000a00 */
[----:B-1----:R1:W5:Y:S01]  /*0140*/  LDG.E R41, desc[UR4][R2.64] ;  /* 0x0000000402297981 */ /* 0x002362000c1e1900 */
[----:B------:R-:W-:Y:S01]  /*0150*/  HFMA2 R86, -RZ, RZ, 0, 5.9604644775390625e-08 ;  /* 0x00000001ff567431 */ /* 0x000fe200000001ff */
[----:B------:R-:W-:Y:S05]  /*0160*/  BRA `(.L_x_0) ;  /* 0x00000000000c7947 */ /* 0x000fea0003800000 */
.L_x_1:
[----:B------:R-:W1:Y:S01]  /*0170*/  LDCU UR4, c[0x0][0x880] ;  /* 0x00011000ff0477ac */ /* 0x000e620008000800 */
[----:B------:R-:W-:Y:S01]  /*0180*/  HFMA2 R86, -RZ, RZ, 0, 5.9604644775390625e-08 ;  /* 0x00000001ff567431 */ /* 0x000fe200000001ff */
[----:B-1----:R-:W-:-:S07]  /*0190*/  MOV R41, UR4 ;  /* 0x0000000400297c02 */ /* 0x002fce0008000f00 */
.L_x_0:
[----:B------:R-:W2:Y:S02]  /*01a0*/  LDCU.64 UR4, c[0x0][0x8b0] ;  /* 0x00011600ff0477ac */ /* 0x000ea40008000a00 */
[----:B--2---:R-:W-:-:S04]  /*01b0*/  UISETP.NE.U32.AND UP0, UPT, UR4, URZ, UPT ;  /* 0x000000ff0400728c */ /* 0x004fc8000bf05070 */
[----:B------:R-:W-:-:S09]  /*01c0*/  UISETP.NE.AND.EX UP0, UPT, UR5, URZ, UPT, UP0 ;  /* 0x000000ff0500728c */ /* 0x000fd2000bf05300 */
[----:B------:R-:W-:Y:S05]  /*01d0*/  BRA.U UP0, `(.L_x_2) ;  /* 0x0000000100287547 */ /* 0x000fea000b800000 */
[----:B------:R-:W2:Y:S02]  /*01e0*/  LDCU.64 UR4, c[0x0][0x8a8] ;  /* 0x00011500ff0477ac */ /* 0x000ea40008000a00 */
[----:B--2---:R-:W-:-:S04]  /*01f0*/  UISETP.NE.U32.AND UP0, UPT, UR4, URZ, UPT ;  /* 0x000000ff0400728c */ /* 0x004fc8000bf05070 */
[----:B------:R-:W-:-:S09]  /*0200*/  UISETP.NE.AND.EX UP0, UPT, UR5, URZ, UPT, UP0 ;  /* 0x000000ff0500728c */ /* 0x000fd2000bf05300 */
[----:B------:R-:W-:Y:S05]  /*0210*/  BRA.U !UP0, `(.L_x_3) ;  /* 0x0000000108107547 */ /* 0x000fea000b800000 */
[----:B------:R-:W2:Y:S01]  /*0220*/  LDC.64 R38, c[0x0][0x8a8] ;  /* 0x00022a00ff267b82 */ /* 0x000ea20000000a00 */
[----:B------:R-:W2:Y:S02]  /*0230*/  LDCU.64 UR4, c[0x0][0x358] ;  /* 0x00006b00ff0477ac */ /* 0x000ea40008000a00 */
[----:B--2---:R2:W5:Y:S01]  /*0240*/  LDG.E R38, desc[UR4][R38.64] ;  /* 0x0000000426267981 */ /* 0x004562000c1e1900 */
[----:B------:R-:W-:Y:S05]  /*0250*/  BRA `(.L_x_2) ;  /* 0x0000000000087947 */ /* 0x000fea0003800000 */
.L_x_3:
[----:B------:R-:W2:Y:S02]  /*0260*/  LDCU UR4, c[0x0][0x8a0] ;  /* 0x00011400ff0477ac */ /* 0x000ea40008000800 */
[----:B--2---:R-:W-:Y:S02]  /*0270*/  MOV R38, UR4 ;  /* 0x0000000400267c02 */ /* 0x004fe40008000f00 */
.L_x_2:
[----:B------:R-:W-:Y:S01]  /*0280*/  IMAD.U32 R0, RZ, RZ, UR13 ;  /* 0x0000000dff007e24 */ /* 0x000fe2000f8e00ff */
[----:B------:R-:W-:Y:S04]  /*0290*/  BSSY.RECONVERGENT B0, `(.L_x_4) ;  /* 0x000000c000007945 */ /* 0x000fe80003800200 */
[C---:B------:R-:W-:Y:S02]  /*02a0*/  ISETP.NE.OR P2, PT, R0.reuse, 0x1, !P1 ;  /* 0x000000010000780c */ /* 0x040fe40004f45670 */
[----:B------:R-:W-:-:S11]  /*02b0*/  ISETP.NE.OR P0, PT, R0, 0x3, !P1 ;  /* 0x000000030000780c */ /* 0x000fd60004f05670 */
[----:B------:R-:W-:Y:S05]  /*02c0*/  @P2 BRA `(.L_x_5) ;  /* 0x0000000000202947 */ /* 0x000fea0003800000 */
[----:B------:R-:W3:Y:S02]  /*02d0*/  LDCU.64 UR4, c[0x0][0x348] ;  /* 0x00006900ff0477ac */ /* 0x000ee40008000a00 */
[----:B---3--:R-:W-:Y:S02]  /*02e0*/  UIADD3 UR6, UP1, UPT, UR4, 0x80, URZ ;  /* 0x0000008004067890 */ /* 0x008fe4000ff3e0ff */
[----:B------:R-:W-:Y:S02]  /*02f0*/  UIADD3 UR4, UP0, UPT, UR4, 0x180, URZ ;  /* 0x0000018004047890 */ /* 0x000fe4000ff1e0ff */
[----:B------:R-:W-:Y:S02]  /*0300*/  UIADD3.X UR7, UPT, UPT, URZ, UR5, URZ, UP1, !UPT ;  /* 0x00000005ff077290 */ /* 0x000fe40008ffe4ff */
[----:B------:R-:W-:-:S07]  /*0310*/  UIADD3.X UR5, UPT, UPT, URZ, UR5, URZ, UP0, !UPT ;  /* 0x00000005ff057290 */ /* 0x000fce00087fe4ff */
[----:B------:R3:W-:Y:S02]  /*0320*/  UTMACCTL.PF [UR6] ;  /* 0x00000000060079b9 */ /* 0x0007e40008040000 */
[----:B------:R3:W-:Y:S02]  /*0330*/  UTMACCTL.PF [UR4] ;  /* 0x00000000040079b9 */ /* 0x0007e40008040000 */
[----:B---3--:R-:W-:Y:S01]  /*0340*/  NOP ;  /* 0x0000000000007918 */ /* 0x008fe20000000000 */
.L_x_5:
[----:B------:R-:W-:Y:S05]  /*0350*/  BSYNC.RECONVERGENT B0 ;  /* 0x0000000000007941 */ /* 0x000fea0003800200 */
.L_x_4:
[----:B------:R-:W-:Y:S04]  /*0360*/  BSSY.RECONVERGENT B0, `(.L_x_6) ;  /* 0x000000a000007945 */ /* 0x000fe80003800200 */
        /* <DEDUP_REMOVED lines=9> */
.L_x_7:
[----:B------:R-:W-:Y:S05]  /*0400*/  BSYNC.RECONVERGENT B0 ;  /* 0x0000000000007941 */ /* 0x000fea0003800200 */
.L_x_6:
[----:B------:R-:W3:Y:S01]  /*0410*/  LDCU.64 UR4, c[0x0][0x888] ;  /* 0x00011100ff0477ac */ /* 0x000ee20008000a00 */
[----:B------:R-:W-:Y:S02]  /*0420*/  UISETP.EQ.U32.AND UP1, UPT, UR8, URZ, UPT ;  /* 0x000000ff0800728c */ /* 0x000fe4000bf22070 */
[----:B------:R-:W-:Y:S02]  /*0430*/  UPLOP3.LUT UP3, UPT, UPT, UPT, UPT, 0x80, 0x8 ;  /* 0x000000000008789c */ /* 0x000fe40003f6f070 */
[----:B---3--:R-:W-:-:S04]  /*0440*/  UISETP.NE.U32.AND UP0, UPT, UR4, URZ, UPT ;  /* 0x000000ff0400728c */ /* 0x008fc8000bf05070 */
[----:B------:R-:W-:-:S04]  /*0450*/  UISETP.NE.AND.EX UP0, UPT, UR5, URZ, UPT, UP0 ;  /* 0x000000ff0500728c */ /* 0x000fc8000bf05300 */
[----:B------:R-:W-:-:S04]  /*0460*/  UISETP.EQ.OR.EX UP2, UPT, UR9, URZ, !UP0, UP1 ;  /* 0x000000ff0900728c */ /* 0x000fc8000c742710 */
[----:B------:R-:W-:-:S06]  /*0470*/  UP2UR UR4, UPR, URZ, 0x4 ;  /* 0x00000004ff047883 */ /* 0x000fcc0008000000 */
[----:B------:R-:W-:Y:S01]  /*0480*/  MOV R89, UR4 ;  /* 0x0000000400597c02 */ /* 0x000fe20008000f00 */
[----:B------:R-:W-:Y:S06]  /*0490*/  BRA.U !UP2, `(.L_x_8) ;  /* 0x000000010a207547 */ /* 0x000fec000b800000 */
[----:B------:R-:W-:Y:S01]  /*04a0*/  UISETP.NE.U32.AND UP1, UPT, UR8, URZ, UPT ;  /* 0x000000ff0800728c */ /* 0x000fe2000bf25070 */
[----:B-----5:R-:W-:Y:S01]  /*04b0*/  FSETP.NEU.AND P0, PT, R41, RZ, PT ;  /* 0x000000ff2900720b */ /* 0x020fe20003f0d000 */
[----:B------:R-:W-:Y:S02]  /*04c0*/  USEL UR4, URZ, 0xffffffff, UP0 ;  /* 0xffffffffff047887 */ /* 0x000fe40008000000 */
[----:B------:R-:W-:-:S10]  /*04d0*/  UISETP.NE.AND.EX UP1, UPT, UR9, URZ, UPT, UP1 ;  /* 0x000000ff0900728c */ /* 0x000fd4000bf25310 */
[----:B------:R-:W-:Y:S01]  /*04e0*/  VOTEU.ANY UP0, P0 ;  /* 0x0000000000ff7886 */ /* 0x000fe20000000100 */
[----:B------:R-:W-:-:S04]  /*04f0*/  @!UP1 USEL UR4, URZ, 0xffffffff, UP0 ;  /* 0xffffffffff049887 */ /* 0x000fc80008000000 */
[----:B------:R-:W-:-:S04]  /*0500*/  ULOP3.LUT UR4, UR4, 0x1, URZ, 0xc0, !UPT ;  /* 0x0000000104047892 */ /* 0x000fc8000f8ec0ff */
[----:B------:R-:W-:-:S11]  /*0510*/  UISETP.NE.U32.AND UP3, UPT, UR4, 0x1, UPT ;  /* 0x000000010400788c */ /* 0x000fd6000bf65070 */
.L_x_8:
[----:B------:R-:W3:Y:S01]  /*0520*/  SHFL.IDX PT, R0, R87, RZ, 0x1f ;  /* 0x00001fff57007589 */ /* 0x000ee200000e0000 */
[----:B------:R-:W-:-:S04]  /*0530*/  UISETP.NE.AND UP0, UPT, UR13, 0x2, UPT ;  /* 0x000000020d00788c */ /* 0x000fc8000bf05270 */
[----:B------:R-:W-:Y:S02]  /*0540*/  UISETP.EQ.AND UP1, UPT, UR27, URZ, !UP0 ;  /* 0x000000ff1b00728c */ /* 0x000fe4000c722270 */
[----:B------:R-:W-:-:S04]  /*0550*/  USEL UR53, URZ, 0x1, UP0 ;  /* 0x00000001ff357887 */ /* 0x000fc80008000000 */
[----:B------:R-:W-:Y:S02]  /*0560*/  PLOP3.LUT P3, PT, P1, PT, UP1, 0x80, 0x8 ;  /* 0x000000000008781c */ /* 0x000fe40000f6f018 */
[----:B---3--:R-:W-:-:S13]  /*0570*/  ISETP.NE.AND P0, PT, R0, RZ, PT ;  /* 0x000000ff0000720c */ /* 0x008fda0003f05270 */
[----:B------:R-:W-:Y:S05]  /*0580*/  @P0 BRA `(.L_x_9) ;  /* 0x0000000000540947 */ /* 0x000fea0003800000 */
[----:B------:R-:W-:Y:S01]  /*0590*/  UMOV UR4, 0x400 ;  /* 0x0000040000047882 */ /* 0x000fe20000000000 */
[----:B------:R-:W-:Y:S01]  /*05a0*/  UMOV UR8, 0x1 ;  /* 0x0000000100087882 */ /* 0x000fe20000000000 */
[----:B------:R-:W-:Y:S01]  /*05b0*/  UMOV UR6, 0x2 ;  /* 0x0000000200067882 */ /* 0x000fe20000000000 */
[----:B------:R-:W-:Y:S02]  /*05c0*/  ULEA UR4, UR58, UR4, 0x18 ;  /* 0x000000043a047291 */ /* 0x000fe4000f8ec0ff */
[----:B------:R-:W-:-:S04]  /*05d0*/  UIADD3 UR8, UPT, UPT, -UR8, 0x100000, URZ ;  /* 0x0010000008087890 */ /* 0x000fc8000fffe1ff */
[----:B------:R-:W-:Y:S02]  /*05e0*/  USHF.L.U32 UR9, UR8, 0xb, URZ ;  /* 0x0000000b08097899 */ /* 0x000fe400080006ff */
[----:B------:R-:W-:Y:S02]  /*05f0*/  USHF.L.U32 UR8, UR8, 0x1, URZ ;  /* 0x0000000108087899 */ /* 0x000fe400080006ff */
[----:B------:R-:W-:-:S04]  /*0600*/  UIADD3 UR6, UPT, UPT, -UR6, 0x100000, URZ ;  /* 0x0010000006067890 */ /* 0x000fc8000fffe1ff */
[----:B------:R-:W-:Y:S02]  /*0610*/  USHF.L.U32 UR7, UR6, 0xb, URZ ;  /* 0x0000000b06077899 */ /* 0x000fe400080006ff */
[----:B------:R-:W-:Y:S01]  /*0620*/  USHF.L.U32 UR6, UR6, 0x1, URZ ;  /* 0x0000000106067899 */ /* 0x000fe200080006ff */
[----:B------:R-:W-:Y:S01]  /*0630*/  ELECT P0, URZ, PT ;  /* 0x0000000000ff782f */ /* 0x000fe20003800000 */
[----:B------:R-:W3:Y:S02]  /*0640*/  FENCE.VIEW.ASYNC.S ;  /* 0x00000000000073c6 */ /* 0x000ee40000000000 */
[----:B---3--:R3:W4:Y:S08]  /*0650*/  SYNCS.EXCH.64 URZ, [UR4], UR8 ;  /* 0x0000000804ff75b2 */ /* 0x0087300008000100 */
[----:B------:R3:W1:Y:S01]  /*0660*/  SYNCS.EXCH.64 URZ, [UR4+0x20], UR6 ;  /* 0x0000200604ff75b2 */ /* 0x0006620008000100 */
[----:B------:R3:W1:Y:S01]  /*0670*/  SYNCS.EXCH.64 URZ, [UR4+0x8], UR8 ;  /* 0x0000080804ff75b2 */ /* 0x0006620008000100 */
[----:B------:R3:W1:Y:S01]  /*0680*/  SYNCS.EXCH.64 URZ, [UR4+0x28], UR6 ;  /* 0x0000280604ff75b2 */ /* 0x0006620008000100 */
[----:B------:R3:W1:Y:S01]  /*0690*/  SYNCS.EXCH.64 URZ, [UR4+0x10], UR8 ;  /* 0x0000100804ff75b2 */ /* 0x0006620008000100 */
[----:B------:R3:W1:Y:S01]  /*06a0*/  SYNCS.EXCH.64 URZ, [UR4+0x30], UR6 ;  /* 0x0000300604ff75b2 */ /* 0x0006620008000100 */
[----:B------:R3:W1:Y:S01]  /*06b0*/  SYNCS.EXCH.64 URZ, [UR4+0x18], UR8 ;  /* 0x0000180804ff75b2 */ /* 0x0006620008000100 */
[----:B------:R3:W1:Y:S01]  /*06c0*/  SYNCS.EXCH.64 URZ, [UR4+0x38], UR6 ;  /* 0x0000380604ff75b2 */ /* 0x0006620008000100 */
[----:B------:R-:W-:Y:S01]  /*06d0*/  NOP ;  /* 0x0000000000007918 */ /* 0x000fe20000000000 */
.L_x_9:
[----:B------:R-:W2:Y:S01]  /*06e0*/  SHFL.IDX PT, R0, R87, RZ, 0x1f ;  /* 0x00001fff57007589 */ /* 0x000ea200000e0000 */
[----:B------:R-:W-:Y:S01]  /*06f0*/  NOP ;  /* 0x0000000000007918 */ /* 0x000fe20000000000 */
[----:B--2---:R-:W-:-:S13]  /*0700*/  ISETP.NE.AND P0, PT, R0, 0x1, PT ;  /* 0x000000010000780c */ /* 0x004fda0003f05270 */
[----:B------:R-:W-:Y:S05]  /*0710*/  @P0 BRA `(.L_x_10) ;  /* 0x0000000000540947 */ /* 0x000fea0003800000 */
[----:B---3--:R-:W-:Y:S01]  /*0720*/  UMOV UR4, 0x400 ;  /* 0x0000040000047882 */ /* 0x008fe20000000000 */
        /* <DEDUP_REMOVED lines=10> */
[----:B------:R-:W2:Y:S02]  /*07d0*/  FENCE.VIEW.ASYNC.S ;  /* 0x00000000000073c6 */ /* 0x000ea40000000000 */
[----:B--2---:R2:W3:Y:S08]  /*07e0*/  SYNCS.EXCH.64 URZ, [UR4+0x40], UR8 ;  /* 0x0000400804ff75b2 */ /* 0x0044f00008000100 */
        /* <DEDUP_REMOVED lines=8> */
.L_x_10:
[----:B------:R-:W4:Y:S01]  /*0870*/  SHFL.IDX PT, R0, R87, RZ, 0x1f ;  /* 0x00001fff57007589 */ /* 0x000f2200000e0000 */
[----:B------:R-:W-:Y:S01]  /*0880*/  NOP ;  /* 0x0000000000007918 */ /* 0x000fe20000000000 */
[----:B----4-:R-:W-:-:S13]  /*0890*/  ISETP.NE.AND P0, PT, R0, 0x3, PT ;  /* 0x000000030000780c */ /* 0x010fda0003f05270 */
[----:B------:R-:W-:Y:S05]  /*08a0*/  @P0 BRA `(.L_x_11) ;  /* 0x00000000002c0947 */ /* 0x000fea0003800000 */
[----:B--23--:R-:W-:Y:S01]  /*08b0*/  UMOV UR4, 0x400 ;  /* 0x0000040000047882 */ /* 0x00cfe20000000000 */
[----:B------:R-:W-:Y:S01]  /*08c0*/  UMOV UR5, 0x20 ;  /* 0x0000002000057882 */ /* 0x000fe20000000000 */
[----:B------:R-:W-:Y:S02]  /*08d0*/  ULEA UR6, UR58, UR4, 0x18 ;  /* 0x000000043a067291 */ /* 0x000fe4000f8ec0ff */
[----:B------:R-:W-:-:S04]  /*08e0*/  UIADD3 UR4, UPT, UPT, -UR5, 0x100000, URZ ;  /* 0x0010000005047890 */ /* 0x000fc8000fffe1ff */
[----:B------:R-:W-:Y:S02]  /*08f0*/  USHF.L.U32 UR5, UR4, 0xb, URZ ;  /* 0x0000000b04057899 */ /* 0x000fe400080006ff */
[----:B------:R-:W-:Y:S01]  /*0900*/  USHF.L.U32 UR4, UR4, 0x1, URZ ;  /* 0x0000000104047899 */ /* 0x000fe200080006ff */
[----:B------:R-:W-:Y:S01]  /*0910*/  ELECT P0, URZ, PT ;  /* 0x0000000000ff782f */ /* 0x000fe20003800000 */
[----:B------:R-:W2:Y:S10]  /*0920*/  FENCE.VIEW.ASYNC.S ;  /* 0x00000000000073c6 */ /* 0x000eb40000000000 */
[----:B--2---:R4:W2:Y:S01]  /*0930*/  SYNCS.EXCH.64 URZ, [UR6+0x80], UR4 ;  /* 0x0000800406ff75b2 */ /* 0x0048a20008000100 */
[----:B------:R4:W3:Y:S02]  /*0940*/  SYNCS.EXCH.64 URZ, [UR6+0x88], UR4 ;  /* 0x0000880406ff75b2 */ /* 0x0008e40008000100 */
[----:B----4-:R-:W-:Y:S01]  /*0950*/  NOP ;  /* 0x0000000000007918 */ /* 0x010fe20000000000 */
.L_x_11:
[----:B------:R-:W4:Y:S01]  /*0960*/  SHFL.IDX PT, R0, R87, RZ, 0x1f ;  /* 0x00001fff57007589 */ /* 0x000f2200000e0000 */
[----:B------:R-:W-:Y:S01]  /*0970*/  NOP ;  /* 0x0000000000007918 */ /* 0x000fe20000000000 */
[----:B----4-:R-:W-:-:S13]  /*0980*/  ISETP.NE.AND P0, PT, R0, 0x4, PT ;  /* 0x000000040000780c */ /* 0x010fda0003f05270 */
[----:B------:R-:W-:Y:S05]  /*0990*/  @P0 BRA `(.L_x_12) ;  /* 0x0000000000480947 */ /* 0x000fea0003800000 */
[----:B--23--:R-:W-:Y:S01]  /*09a0*/  UMOV UR4, 0x3a0 ;  /* 0x000003a000047882 */ /* 0x00cfe20000000000 */
[----:B------:R-:W-:Y:S01]  /*09b0*/  UMOV UR6, 0x400 ;  /* 0x0000040000067882 */ /* 0x000fe20000000000 */
[----:B------:R-:W-:Y:S01]  /*09c0*/  USEL UR4, UR4, 0x320, UP3 ;  /* 0x0000032004047887 */ /* 0x000fe20009800000 */
        /* <DEDUP_REMOVED lines=10> */
[----:B--2---:R4:W2:Y:S08]  /*0a70*/  SYNCS.EXCH.64 URZ, [UR6+0x90], UR8 ;  /* 0x0000900806ff75b2 */ /* 0x0048b00008000100 */
[----:B------:R4:W3:Y:S01]  /*0a80*/  SYNCS.EXCH.64 URZ, [UR6+0xa0], UR4 ;  /* 0x0000a00406ff75b2 */ /* 0x0008e20008000100 */
[----:B------:R4:W1:Y:S01]  /*0a90*/  SYNCS.EXCH.64 URZ, [UR6+0x98], UR8 ;  /* 0x0000980806ff75b2 */ /* 0x0008620008000100 */
[----:B------:R4:W1:Y:S02]  /*0aa0*/  SYNCS.EXCH.64 URZ, [UR6+0xa8], UR4 ;  /* 0x0000a80406ff75b2 */ /* 0x0008640008000100 */
[----:B----4-:R-:W-:Y:S01]  /*0ab0*/  NOP ;  /* 0x0000000000007918 */ /* 0x010fe20000000000 */
.L_x_12:
[----:B------:R-:W4:Y:S01]  /*0ac0*/  SHFL.IDX PT, R0, R87, RZ, 0x1f ;  /* 0x00001fff57007589 */ /* 0x000f2200000e0000 */
[----:B------:R-:W-:Y:S01]  /*0ad0*/  NOP ;  /* 0x0000000000007918 */ /* 0x000fe20000000000 */
[----:B----4-:R-:W-:-:S13]  /*0ae0*/  ISETP.NE.AND P0, PT, R0, 0x5, PT ;  /* 0x000000050000780c */ /* 0x010fda0003f05270 */
[----:B------:R-:W-:Y:S05]  /*0af0*/  @P0 BRA `(.L_x_13) ;  /* 0x0000000000540947 */ /* 0x000fea0003800000 */
[----:B--23--:R-:W-:Y:S01]  /*0b00*/  UMOV UR4, 0x400 ;  /* 0x0000040000047882 */ /* 0x00cfe20000000000 */
        /* <DEDUP_REMOVED lines=14> */
[----:B------:R4:W1:Y:S01]  /*0bf0*/  SYNCS.EXCH.64 URZ, [UR4+0xd8], UR8 ;  /* 0x0000d80804ff75b2 */ /* 0x0008620008000100 */
[----:B------:R4:W1:Y:S01]  /*0c00*/  SYNCS.EXCH.64 URZ, [UR4+0xc0], UR6 ;  /* 0x0000c00604ff75b2 */ /* 0x0008620008000100 */
[----:B------:R4:W1:Y:S01]  /*0c10*/  SYNCS.EXCH.64 URZ, [UR4+0xe0], UR8 ;  /* 0x0000e00804ff75b2 */ /* 0x0008620008000100 */
[----:B------:R4:W1:Y:S01]  /*0c20*/  SYNCS.EXCH.64 URZ, [UR4+0xc8], UR6 ;  /* 0x0000c80604ff75b2 */ /* 0x0008620008000100 */
[----:B------:R4:W1:Y:S02]  /*0c30*/  SYNCS.EXCH.64 URZ, [UR4+0xe8], UR8 ;  /* 0x0000e80804ff75b2 */ /* 0x0008640008000100 */
[----:B----4-:R-:W-:Y:S01]  /*0c40*/  NOP ;  /* 0x0000000000007918 */ /* 0x010fe20000000000 */
.L_x_13:
[----:B------:R-:W4:Y:S01]  /*0c50*/  SHFL.IDX PT, R0, R87, RZ, 0x1f ;  /* 0x00001fff57007589 */ /* 0x000f2200000e0000 */
[----:B------:R-:W-:Y:S01]  /*0c60*/  ISETP.NE.OR P1, PT, RZ, UR13, !P1 ;  /* 0x0000000dff007c0c */ /* 0x000fe2000cf25670 */
        /* <DEDUP_REMOVED lines=12> */
[----:B------:R4:W3:Y:S01]  /*0d30*/  SYNCS.EXCH.64 URZ, [UR4+0x100], UR6 ;  /* 0x0001000604ff75b2 */ /* 0x0008e20008000100 */
[----:B------:R4:W1:Y:S01]  /*0d40*/  SYNCS.EXCH.64 URZ, [UR4+0xf8], UR6 ;  /* 0x0000f80604ff75b2 */ /* 0x0008620008000100 */
[----:B------:R4:W1:Y:S02]  /*0d50*/  SYNCS.EXCH.64 URZ, [UR4+0x108], UR6 ;  /* 0x0001080604ff75b2 */ /* 0x0008640008000100 */
[----:B----4-:R-:W-:Y:S01]  /*0d60*/  NOP ;  /* 0x0000000000007918 */ /* 0x010fe20000000000 */
.L_x_14:
[----:B------:R-:W-:Y:S01]  /*0d70*/  VOTEU.ALL UP0, P1 ;  /* 0x0000000000ff7886 */ /* 0x000fe20000800000 */
[----:B--23--:R-:W-:Y:S01]  /*0d80*/  UMOV UR4, 0x20 ;  /* 0x0000002000047882 */ /* 0x00cfe20000000000 */
[----:B------:R-:W2:Y:S01]  /*0d90*/  LDCU UR7, c[0x0][0x36c] ;  /* 0x00006d80ff0777ac */ /* 0x000ea20008000800 */
[----:B------:R-:W-:Y:S01]  /*0da0*/  NOP ;  /* 0x0000000000007918 */ /* 0x000fe20000000000 */
[----:B------:R-:W-:Y:S01]  /*0db0*/  LOP3.LUT R0, R97, 0x1f, RZ, 0xc0, !PT ;  /* 0x0000001f61007812 */ /* 0x000fe200078ec0ff */
[----:B------:R-:W-:Y:S01]  /*0dc0*/  @!UP0 UMOV UR6, 0x400 ;  /* 0x0000040000068882 */ /* 0x000fe20000000000 */
[----:B------:R-:W-:-:S04]  /*0dd0*/  @!UP0 UIADD3 UR4, UPT, UPT, -UR4, 0x100000, URZ ;  /* 0x0010000004048890 */ /* 0x000fc8000fffe1ff */
[----:B------:R-:W-:Y:S02]  /*0de0*/  @!UP0 USHF.L.U32 UR5, UR4, 0xb, URZ ;  /* 0x0000000b04058899 */ /* 0x000fe400080006ff */
[----:B------:R-:W-:Y:S02]  /*0df0*/  @!UP0 USHF.L.U32 UR4, UR4, 0x1, URZ ;  /* 0x0000000104048899 */ /* 0x000fe400080006ff */
[----:B------:R-:W-:Y:S01]  /*0e00*/  @!UP0 ULEA UR6, UR58, UR6, 0x18 ;  /* 0x000000063a068291 */ /* 0x000fe2000f8ec0ff */
[----:B------:R-:W-:Y:S01]  /*0e10*/  VOTEU.ALL UP0, P1 ;  /* 0x0000000000ff7886 */ /* 0x000fe20000800000 */
[----:B------:R-:W-:Y:S02]  /*0e20*/  UISETP.NE.AND UP4, UPT, UR13, URZ, UPT ;  /* 0x000000ff0d00728c */ /* 0x000fe4000bf85270 */
[----:B--2---:R-:W-:Y:S01]  /*0e30*/  UISETP.EQ.U32.AND UP5, UPT, UR7, 0x1, UPT ;  /* 0x000000010700788c */ /* 0x004fe2000bfa2070 */
[----:B------:R-:W2:Y:S07]  /*0e40*/  FENCE.VIEW.ASYNC.S ;  /* 0x00000000000073c6 */ /* 0x000eae0000000000 */
[----:B--2---:R2:W3:Y:S01]  /*0e50*/  @!UP0 SYNCS.EXCH.64 URZ, [UR6+0x110], UR4 ;  /* 0x0001100406ff85b2 */ /* 0x0044e20008000100 */
[----:B------:R-:W-:Y:S05]  /*0e60*/  BRA.U !UP5, `(.L_x_15) ;  /* 0x000000010d087547 */ /* 0x000fea000b800000 */
[----:B-1-3--:R-:W-:Y:S01]  /*0e70*/  UCGABAR_ARV ;  /* 0x00000000000079c7 */ /* 0x00afe20008000000 */
[----:B------:R-:W-:Y:S05]  /*0e80*/  BRA `(.L_x_16) ;  /* 0x0000000000047947 */ /* 0x000fea0003800000 */
.L_x_15:
[----:B-1-3--:R-:W-:Y:S01]  /*0e90*/  NOP ;  /* 0x0000000000007918 */ /* 0x00afe20000000000 */
.L_x_16:
[----:B------:R-:W1:Y:S01]  /*0ea0*/  S2UR UR19, SR_CTAID.X ;  /* 0x00000000001379c3 */ /* 0x000e620000002500 */
[----:B------:R-:W-:-:S05]  /*0eb0*/  CS2R.32 R88, SR_CgaSize ;  /* 0x0000000000587805 */ /* 0x000fca0000008a00 */
[----:B------:R-:W-:-:S05]  /*0ec0*/  IMAD R88, R88, -0xa0, RZ ;  /* 0xffffff6058587824 */ /* 0x000fca00078e02ff */
[----:B--2---:R-:W-:-:S14]  /*0ed0*/  R2UR UR5, R88 ;  /* 0x00000000580572ca */ /* 0x004fdc00000e0000 */
[----:B------:R-:W2:Y:S01]  /*0ee0*/  LDCU UR5, c[0x0][UR5+0x2b0] ;  /* 0x00005600050577ac */ /* 0x000ea20008000800 */
[----:B------:R-:W-:-:S05]  /*0ef0*/  CS2R.32 R88, SR_CgaSize ;  /* 0x0000000000587805 */ /* 0x000fca0000008a00 */
[----:B------:R-:W-:-:S05]  /*0f00*/  IMAD R88, R88, -0xa0, RZ ;  /* 0xffffff6058587824 */ /* 0x000fca00078e02ff */
[----:B------:R-:W-:-:S14]  /*0f10*/  R2UR UR4, R88 ;  /* 0x00000000580472ca */ /* 0x000fdc00000e0000 */
[----:B------:R-:W3:Y:S01]  /*0f20*/  LDCU UR4, c[0x0][UR4+0x2b4] ;  /* 0x00005680040477ac */ /* 0x000ee20008000800 */
[----:B------:R-:W4:Y:S01]  /*0f30*/  S2UR UR7, SR_CTAID.Y ;  /* 0x00000000000779c3 */ /* 0x000f220000002600 */
[----:B------:R-:W-:-:S05]  /*0f40*/  CS2R.32 R88, SR_CgaSize ;  /* 0x0000000000587805 */ /* 0x000fca0000008a00 */
[----:B------:R-:W-:-:S05]  /*0f50*/  IMAD R88, R88, -0xa0, RZ ;  /* 0xffffff6058587824 */ /* 0x000fca00078e02ff */
[----:B------:R-:W-:-:S14]  /*0f60*/  R2UR UR8, R88 ;  /* 0x00000000580872ca */ /* 0x000fdc00000e0000 */
[----:B------:R-:W3:Y:S01]  /*0f70*/  LDCU UR8, c[0x0][UR8+0x2a0] ;  /* 0x00005400080877ac */ /* 0x000ee20008000800 */
[----:B------:R-:W-:Y:S01]  /*0f80*/  UISETP.GT.U32.AND UP0, UPT, UR27, 0xffff, UPT ;  /* 0x0000ffff1b00788c */ /* 0x000fe2000bf04070 */
[----:B------:R-:W3:Y:S01]  /*0f90*/  LDCU UR18, c[0x0][0xb24] ;  /* 0x00016480ff1277ac */ /* 0x000ee20008000800 */
[----:B------:R-:W1:Y:S01]  /*0fa0*/  S2UR UR36, SR_CTAID.Z ;  /* 0x00000000002479c3 */ /* 0x000e620000002700 */
[----:B------:R-:W-:-:S05]  /*0fb0*/  CS2R.32 R88, SR_CgaSize ;  /* 0x0000000000587805 */ /* 0x000fca0000008a00 */
[----:B------:R-:W-:-:S05]  /*0fc0*/  IMAD R88, R88, -0xa0, RZ ;  /* 0xffffff6058587824 */ /* 0x000fca00078e02ff */
[----:B------:R-:W-:-:S14]  /*0fd0*/  R2UR UR59, R88 ;  /* 0x00000000583b72ca */ /* 0x000fdc00000e0000 */
[----:B------:R-:W3:Y:S01]  /*0fe0*/  LDCU UR59, c[0x0][UR59+0x2a4] ;  /* 0x000054803b3b77ac */ /* 0x000ee20008000800 */
[----:B------:R-:W-:Y:S01]  /*0ff0*/  USHF.L.U32 UR28, UR58, 0x9, URZ ;  /* 0x000000093a1c7899 */ /* 0x000fe200080006ff */
[----:B-1----:R-:W-:Y:S01]  /*1000*/  I2FP.F32.U32 R3, UR19 ;  /* 0x0000001300037c45 */ /* 0x002fe20008201000 */
[----:B------:R-:W-:Y:S01]  /*1010*/  UMOV UR30, 0x5 ;  /* 0x00000005001e7882 */ /* 0x000fe20000000000 */
[----:B------:R-:W1:Y:S03]  /*1020*/  LDCU UR45, c[0x0][0xb24] ;  /* 0x00016480ff2d77ac */ /* 0x000e660008000800 */
[----:B--2---:R-:W-:Y:S01]  /*1030*/  FMUL R3, R3, UR5 ;  /* 0x0000000503037c20 */ /* 0x004fe20008400000 */
[----:B------:R-:W-:Y:S01]  /*1040*/  USEL UR5, UR27, 0xffff, !UP0 ;  /* 0x0000ffff1b057887 */ /* 0x000fe2000c000000 */
[----:B----4-:R-:W-:Y:S01]  /*1050*/  I2FP.F32.U32 R2, UR7 ;  /* 0x0000000700027c45 */ /* 0x010fe20008201000 */
[----:B------:R-:W2:Y:S03]  /*1060*/  LDCU UR26, c[0x0][0xb30] ;  /* 0x00016600ff1a77ac */ /* 0x000ea60008000800 */
[----:B------:R-:W4:Y:S01]  /*1070*/  F2I.U32.TRUNC.NTZ R3, R3 ;  /* 0x0000000300037305 */ /* 0x000f22000020f000 */
[----:B---3--:R-:W-:Y:S01]  /*1080*/  FMUL R2, R2, UR4 ;  /* 0x0000000402027c20 */ /* 0x008fe20008400000 */
[----:B------:R-:W-:-:S02]  /*1090*/  ULOP3.LUT UR24, UR5, 0xffff, URZ, 0xc0, !UPT ;  /* 0x0000ffff05187892 */ /* 0x000fc4000f8ec0ff */
[----:B------:R-:W-:Y:S01]  /*10a0*/  UISETP.GE.AND UP2, UPT, UR18, 0x1, UPT ;  /* 0x000000011200788c */ /* 0x000fe2000bf46270 */
[----:B------:R-:W-:-:S03]  /*10b0*/  UMOV UR32, UR7 ;  /* 0x0000000700207c82 */ /* 0x000fc60008000000 */
[----:B------:R-:W3:Y:S01]  /*10c0*/  F2I.U32.TRUNC.NTZ R2, R2 ;  /* 0x0000000200027305 */ /* 0x000ee2000020f000 */
[----:B------:R-:W-:Y:S01]  /*10d0*/  UMOV UR20, UR19 ;  /* 0x0000001300147c82 */ /* 0x000fe20008000000 */
[----:B----4-:R-:W-:Y:S02]  /*10e0*/  R2UR UR4, R3 ;  /* 0x00000000030472ca */ /* 0x010fe400000e0000 */
[----:B------:R-:W-:Y:S02]  /*10f0*/  PRMT R3, RZ, 0x7610, R3 ;  /* 0x00007610ff037816 */ /* 0x000fe40000000003 */
[----:B---3--:R-:W-:Y:S02]  /*1100*/  R2UR UR6, R2 ;  /* 0x00000000020672ca */ /* 0x008fe400000e0000 */
[----:B------:R-:W-:-:S07]  /*1110*/  PRMT R2, RZ, 0x7610, R2 ;  /* 0x00007610ff027816 */ /* 0x000fce0000000002 */
[----:B------:R-:W-:-:S04]  /*1120*/  UIADD3 UR5, UPT, UPT, -UR4, URZ, URZ ;  /* 0x000000ff04057290 */ /* 0x000fc8000fffe1ff */
[----:B------:R-:W-:Y:S02]  /*1130*/  UIMAD UR5, UR8, UR5, UR19 ;  /* 0x00000005080572a4 */ /* 0x000fe4000f8e0213 */
[----:B------:R-:W-:-:S04]  /*1140*/  UIADD3 UR4, UPT, UPT, -UR6, URZ, URZ ;  /* 0x000000ff06047290 */ /* 0x000fc8000fffe1ff */
[----:B------:R-:W-:Y:S01]  /*1150*/  IMAD.U32 R88, RZ, RZ, UR5 ;  /* 0x00000005ff587e24 */ /* 0x000fe2000f8e00ff */
[----:B------:R-:W-:Y:S01]  /*1160*/  UIMAD UR59, UR59, UR4, UR7 ;  /* 0x000000043b3b72a4 */ /* 0x000fe2000f8e0207 */
[----:B-12---:R-:W-:Y:S11]  /*1170*/  BRA.U UP4, `(.L_x_17) ;  /* 0x0000000104407547 */ /* 0x006ff6000b800000 */
[----:B------:R-:W-:-:S13]  /*1180*/  R2UR UR4, R88 ;  /* 0x00000000580472ca */ /* 0x000fda00000e0000 */
[----:B------:R-:W-:Y:S02]  /*1190*/  UISETP.GT.U32.AND UP0, UPT, UR4, 0x1, UPT ;  /* 0x000000010400788c */ /* 0x000fe4000bf04070 */
[----:B------:R-:W-:Y:S02]  /*11a0*/  ULOP3.LUT UR4, UR4, 0xfffffffe, URZ, 0xc0, !UPT ;  /* 0xfffffffe04047892 */ /* 0x000fe4000f8ec0ff */
[----:B------:R-:W-:Y:S02]  /*11b0*/  UISETP.NE.AND UP1, UPT, UR59, URZ, UP0 ;  /* 0x000000ff3b00728c */ /* 0x000fe40008725270 */
[----:B------:R-:W-:Y:S02]  /*11c0*/  UISETP.NE.AND UP0, UPT, UR59, 0x1, UP0 ;  /* 0x000000013b00788c */ /* 0x000fe40008705270 */
[----:B------:R-:W-:Y:S02]  /*11d0*/  USEL UR7, URZ, 0x1, UP1 ;  /* 0x00000001ff077887 */ /* 0x000fe40008800000 */
[----:B------:R-:W-:-:S02]  /*11e0*/  USEL UR6, URZ, 0x4, UP0 ;  /* 0x00000004ff067887 */ /* 0x000fc40008000000 */
[----:B------:R-:W-:Y:S02]  /*11f0*/  USEL UR5, URZ, 0x2, UP1 ;  /* 0x00000002ff057887 */ /* 0x000fe40008800000 */
[----:B------:R-:W-:Y:S02]  /*1200*/  ULEA UR4, UR59, UR4, 0x1 ;  /* 0x000000043b047291 */ /* 0x000fe4000f8e08ff */
[----:B------:R-:W-:Y:S02]  /*1210*/  USEL UR8, URZ, 0x8, UP0 ;  /* 0x00000008ff087887 */ /* 0x000fe40008000000 */
[----:B------:R-:W-:-:S03]  /*1220*/  UIADD3 UR5, UPT, UPT, UR5, UR6, UR7 ;  /* 0x0000000605057290 */ /* 0x000fc6000fffe007 */
[----:B------:R-:W-:Y:S01]  /*1230*/  UMOV UR6, 0x3 ;  /* 0x0000000300067882 */ /* 0x000fe20000000000 */
[----:B------:R-:W-:Y:S02]  /*1240*/  UIADD3 UR5, UPT, UPT, UR5, UR8, URZ ;  /* 0x0000000805057290 */ /* 0x000fe4000fffe0ff */
[----:B------:R-:W-:-:S04]  /*1250*/  USHF.L.U32 UR4, UR6, UR4, URZ ;  /* 0x0000000406047299 */ /* 0x000fc800080006ff */
[----:B------:R-:W-:Y:S02]  /*1260*/  MOV R3, UR5 ;  /* 0x0000000500037c02 */ /* 0x000fe40008000f00 */
[----:B------:R-:W-:Y:S02]  /*1270*/  IMAD.U32 R2, RZ, RZ, UR4 ;  /* 0x00000004ff027e24 */ /* 0x000fe4000f8e00ff */
.L_x_17:
[----:B------:R-:W-:Y:S05]  /*1280*/  BRA.U !UP2, `(.L_x_18) ;  /* 0x000000010ad07547 */ /* 0x000fea000b800000 */
[----:B------:R-:W1:Y:S01]  /*1290*/  LDCU.128 UR20, c[0x0][0xb10] ;  /* 0x00016200ff1477ac */ /* 0x000e620008000c00 */
[----:B------:R-:W2:Y:S01]  /*12a0*/  LDCU UR12, c[0x0][0x370] ;  /* 0x00006e00ff0c77ac */ /* 0x000ea20008000800 */
[----:B------:R-:W3:Y:S01]  /*12b0*/  LDCU UR5, c[0x0][0x374] ;  /* 0x00006e80ff0577ac */ /* 0x000ee20008000800 */
[----:B------:R-:W4:Y:S01]  /*12c0*/  LDCU UR25, c[0x0][0xb0c] ;  /* 0x00016180ff1977ac */ /* 0x000f220008000800 */
[----:B------:R-:W4:Y:S01]  /*12d0*/  LDCU UR4, c[0x0][0xb20] ;  /* 0x00016400ff0477ac */ /* 0x000f220008000800 */
[----:B------:R-:W4:Y:S01]  /*12e0*/  LDCU.64 UR16, c[0x0][0xb28] ;  /* 0x00016500ff1077ac */ /* 0x000f220008000a00 */
[----:B-1----:R-:W-:Y:S02]  /*12f0*/  UISETP.NE.AND UP0, UPT, UR22, 0x1, UPT ;  /* 0x000000011600788c */ /* 0x002fe4000bf05270 */
[----:B---3--:R-:W-:Y:S02]  /*1300*/  UIMAD.WIDE.U32 UR6, UR5, UR23, URZ ;  /* 0x00000017050672a5 */ /* 0x008fe4000f8e00ff */
[----:B--2---:R-:W-:-:S02]  /*1310*/  UIMAD.WIDE.U32 UR8, UR12, UR20, URZ ;  /* 0x000000140c0872a5 */ /* 0x004fc4000f8e00ff */
[----:B----4-:R-:W-:Y:S02]  /*1320*/  UISETP.NE.AND UP1, UPT, UR25, 0x1, UPT ;  /* 0x000000011900788c */ /* 0x010fe4000bf25270 */
[----:B------:R-:W-:Y:S01]  /*1330*/  UISETP.NE.AND UP2, UPT, UR18, 0x1, UPT ;  /* 0x000000011200788c */ /* 0x000fe2000bf45270 */
[----:B------:R-:W-:Y:S02]  /*1340*/  UMOV UR6, UR7 ;  /* 0x0000000700067c82 */ /* 0x000fe40008000000 */
[----:B------:R-:W-:Y:S01]  /*1350*/  UMOV UR8, UR9 ;  /* 0x0000000900087c82 */ /* 0x000fe20008000000 */
[----:B------:R-:W-:Y:S02]  /*1360*/  @UP0 USHF.R.U32.HI UR5, URZ, UR4, UR6 ;  /* 0x00000004ff050299 */ /* 0x000fe40008011606 */
[----:B------:R-:W-:Y:S02]  /*1370*/  UIMAD.WIDE.U32 UR14, UR32, UR23, URZ ;  /* 0x00000017200e72a5 */ /* 0x000fe4000f8e00ff */
[----:B------:R-:W-:-:S02]  /*1380*/  UIMAD.WIDE.U32 UR6, UR5, UR16, URZ ;  /* 0x00000010050672a5 */ /* 0x000fc4000f8e00ff */
[----:B------:R-:W-:Y:S02]  /*1390*/  @UP1 USHF.R.U32.HI UR12, URZ, UR21, UR8 ;  /* 0x00000015ff0c1299 */ /* 0x000fe40008011608 */
[----:B------:R-:W-:Y:S02]  /*13a0*/  UIMAD.WIDE.U32 UR10, UR19, UR20, URZ ;  /* 0x00000014130a72a5 */ /* 0x000fe4000f8e00ff */
[----:B------:R-:W-:Y:S01]  /*13b0*/  UIMAD.WIDE.U32 UR8, UR12, UR16, URZ ;  /* 0x000000100c0872a5 */ /* 0x000fe2000f8e00ff */
[----:B------:R-:W-:Y:S01]  /*13c0*/  UMOV UR14, UR15 ;  /* 0x0000000f000e7c82 */ /* 0x000fe20008000000 */
[----:B------:R-:W-:Y:S01]  /*13d0*/  UMOV UR6, UR7 ;  /* 0x0000000700067c82 */ /* 0x000fe20008000000 */
[----:B------:R-:W-:Y:S02]  /*13e0*/  USHF.R.U32.HI UR14, URZ, UR4, UR14 ;  /* 0x00000004ff0e7299 */ /* 0x000fe4000801160e */
[----:B------:R-:W-:Y:S01]  /*13f0*/  @UP2 USHF.R.U32.HI UR5, URZ, UR17, UR6 ;  /* 0x00000011ff052299 */ /* 0x000fe20008011606 */
[----:B------:R-:W-:-:S02]  /*1400*/  UMOV UR10, UR11 ;  /* 0x0000000b000a7c82 */ /* 0x000fc40008000000 */
[----:B------:R-:W-:Y:S01]  /*1410*/  UMOV UR6, UR9 ;  /* 0x0000000900067c82 */ /* 0x000fe20008000000 */
[----:B------:R-:W-:Y:S02]  /*1420*/  USHF.R.U32.HI UR10, URZ, UR21, UR10 ;  /* 0x00000015ff0a7299 */ /* 0x000fe4000801160a */
[----:B------:R-:W-:Y:S02]  /*1430*/  @UP2 USHF.R.U32.HI UR12, URZ, UR17, UR6 ;  /* 0x00000011ff0c2299 */ /* 0x000fe40008011606 */
[----:B------:R-:W-:Y:S02]  /*1440*/  USEL UR4, UR32, UR14, !UP0 ;  /* 0x0000000e20047287 */ /* 0x000fe4000c000000 */
[----:B------:R-:W-:Y:S02]  /*1450*/  UIMAD UR6, UR5, UR18, URZ ;  /* 0x00000012050672a4 */ /* 0x000fe4000f8e02ff */
[----:B------:R-:W-:Y:S02]  /*1460*/  USEL UR5, UR19, UR10, !UP1 ;  /* 0x0000000a13057287 */ /* 0x000fe4000c800000 */
[----:B------:R-:W-:-:S02]  /*1470*/  UIMAD UR8, UR12, UR18, URZ ;  /* 0x000000120c0872a4 */ /* 0x000fc4000f8e02ff */
[----:B------:R-:W-:Y:S02]  /*1480*/  UISETP.GE.AND UP0, UPT, UR4, UR6, UPT ;  /* 0x000000060400728c */ /* 0x000fe4000bf06270 */
[----:B------:R-:W-:Y:S02]  /*1490*/  UIMAD.WIDE.U32 UR6, UR4, UR16, URZ ;  /* 0x00000010040672a5 */ /* 0x000fe4000f8e00ff */
[----:B------:R-:W-:Y:S02]  /*14a0*/  UISETP.GE.OR UP0, UPT, UR5, UR8, UP0 ;  /* 0x000000080500728c */ /* 0x000fe40008706670 */
[----:B------:R-:W-:Y:S02]  /*14b0*/  UIMAD.WIDE.U32 UR8, UR5, UR16, URZ ;  /* 0x00000010050872a5 */ /* 0x000fe4000f8e00ff */
[----:B------:R-:W-:Y:S02]  /*14c0*/  USHF.R.U32.HI UR7, URZ, UR17, UR7 ;  /* 0x00000011ff077299 */ /* 0x000fe40008011607 */
[----:B------:R-:W-:-:S02]  /*14d0*/  UIADD3 UR10, UPT, UPT, -UR4, URZ, URZ ;  /* 0x000000ff040a7290 */ /* 0x000fc4000fffe1ff */
[----:B------:R-:W-:Y:S02]  /*14e0*/  USEL UR7, UR4, UR7, !UP2 ;  /* 0x0000000704077287 */ /* 0x000fe4000d000000 */
[----:B------:R-:W-:Y:S01]  /*14f0*/  UIADD3 UR20, UPT, UPT, -UR5, URZ, URZ ;  /* 0x000000ff05147290 */ /* 0x000fe2000fffe1ff */
[----:B------:R-:W-:Y:S01]  /*1500*/  @!UP0 UMOV UR6, UR9 ;  /* 0x0000000900068c82 */ /* 0x000fe20008000000 */
[----:B------:R-:W-:Y:S02]  /*1510*/  UIADD3 UR8, UPT, UPT, -UR7, URZ, URZ ;  /* 0x000000ff07087290 */ /* 0x000fe4000fffe1ff */
[----:B------:R-:W-:Y:S02]  /*1520*/  @!UP0 USHF.R.U32.HI UR6, URZ, UR17, UR6 ;  /* 0x00000011ff068299 */ /* 0x000fe40008011606 */
[----:B------:R-:W-:Y:S02]  /*1530*/  UIMAD UR8, UR18, UR8, UR4 ;  /* 0x00000008120872a4 */ /* 0x000fe4000f8e0204 */
[----:B------:R-:W-:-:S02]  /*1540*/  @!UP0 USEL UR6, UR5, UR6, !UP2 ;  /* 0x0000000605068287 */ /* 0x000fc4000d000000 */
[----:B------:R-:W-:Y:S02]  /*1550*/  UIMAD UR32, UR22, UR10, UR32 ;  /* 0x0000000a162072a4 */ /* 0x000fe4000f8e0220 */
[----:B------:R-:W-:Y:S02]  /*1560*/  @!UP0 UIADD3 UR7, UPT, UPT, UR7, -UR6, URZ ;  /* 0x8000000607078290 */ /* 0x000fe4000fffe0ff */
[----:B------:R-:W-:Y:S02]  /*1570*/  @!UP0 UIMAD UR6, UR8, UR12, UR6 ;  /* 0x0000000c080682a4 */ /* 0x000fe4000f8e0206 */
[----:B------:R-:W-:Y:S02]  /*1580*/  @!UP0 UIMAD UR4, UR7, UR18, UR5 ;  /* 0x00000012070482a4 */ /* 0x000fe4000f8e0205 */
[----:B------:R-:W-:Y:S02]  /*1590*/  UIMAD UR20, UR25, UR20, UR19 ;  /* 0x00000014191472a4 */ /* 0x000fe4000f8e0213 */
[----:B------:R-:W-:Y:S01]  /*15a0*/  UIMAD UR32, UR4, UR22, UR32 ;  /* 0x00000016042072a4 */ /* 0x000fe2000f8e0220 */
[----:B------:R-:W-:-:S02]  /*15b0*/  @!UP0 UMOV UR5, UR6 ;  /* 0x0000000600058c82 */ /* 0x000fc40008000000 */
[----:B------:R-:W-:-:S12]  /*15c0*/  UIMAD UR20, UR5, UR25, UR20 ;  /* 0x00000019051472a4 */ /* 0x000fd8000f8e0214 */
.L_x_18:
[----:B------:R-:W-:Y:S02]  /*15d0*/  UISETP.NE.AND UP1, UPT, UR26, 0x1, UPT ;  /* 0x000000011a00788c */ /* 0x000fe4000bf25270 */
[----:B------:R-:W-:Y:S02]  /*15e0*/  UISETP.NE.AND UP0, UPT, UR13, 0x2, UPT ;  /* 0x000000020d00788c */ /* 0x000fe4000bf05270 */
[----:B------:R-:W-:Y:S02]  /*15f0*/  ULOP3.LUT UR28, UR28, 0x400, URZ, 0xc0, !UPT ;  /* 0x000004001c1c7892 */ /* 0x000fe4000f8ec0ff */
[----:B------:R-:W-:-:S03]  /*1600*/  USHF.L.U32 UR24, UR30, UR24, URZ ;  /* 0x000000181e187299 */ /* 0x000fc600080006ff */
[----:B------:R-:W-:Y:S09]  /*1610*/  BRA.U UP1, `(.L_x_19) ;  /* 0x0000000101447547 */ /* 0x000ff2000b800000 */
[----:B------:R-:W1:Y:S01]  /*1620*/  LDCU.128 UR8, c[0x0][0xb10] ;  /* 0x00016200ff0877ac */ /* 0x000e620008000c00 */
[----:B------:R-:W2:Y:S01]  /*1630*/  LDCU UR12, c[0x0][0xb0c] ;  /* 0x00016180ff0c77ac */ /* 0x000ea20008000800 */
[----:B------:R-:W3:Y:S01]  /*1640*/  LDCU UR14, c[0x0][0xb20] ;  /* 0x00016400ff0e77ac */ /* 0x000ee20008000800 */
[----:B-1----:R-:W-:Y:S02]  /*1650*/  UIMAD.WIDE.U32 UR6, UR20, UR8, URZ ;  /* 0x00000008140672a5 */ /* 0x002fe4000f8e00ff */
[----:B------:R-:W-:Y:S02]  /*1660*/  UIMAD.WIDE.U32 UR4, UR32, UR11, URZ ;  /* 0x0000000b200472a5 */ /* 0x000fe4000f8e00ff */
[----:B--2---:R-:W-:Y:S02]  /*1670*/  UISETP.NE.AND UP2, UPT, UR12, 0x1, UPT ;  /* 0x000000010c00788c */ /* 0x004fe4000bf45270 */
[----:B------:R-:W-:Y:S01]  /*1680*/  UISETP.NE.AND UP1, UPT, UR10, 0x1, UPT ;  /* 0x000000010a00788c */ /* 0x000fe2000bf25270 */
[----:B------:R-:W-:-:S02]  /*1690*/  UMOV UR6, UR7 ;  /* 0x0000000700067c82 */ /* 0x000fc40008000000 */
[----:B------:R-:W-:Y:S01]  /*16a0*/  UMOV UR4, UR5 ;  /* 0x0000000500047c82 */ /* 0x000fe20008000000 */
[----:B------:R-:W-:Y:S02]  /*16b0*/  USHF.R.U32.HI UR6, URZ, UR9, UR6 ;  /* 0x00000009ff067299 */ /* 0x000fe40008011606 */
[----:B---3--:R-:W-:Y:S02]  /*16c0*/  USHF.R.U32.HI UR4, URZ, UR14, UR4 ;  /* 0x0000000eff047299 */ /* 0x008fe40008011604 */
[----:B------:R-:W-:Y:S02]  /*16d0*/  USEL UR5, UR20, UR6, !UP2 ;  /* 0x0000000614057287 */ /* 0x000fe4000d000000 */
[----:B------:R-:W-:-:S04]  /*16e0*/  USEL UR4, UR32, UR4, !UP1 ;  /* 0x0000000420047287 */ /* 0x000fc8000c800000 */
[----:B------:R-:W-:Y:S02]  /*16f0*/  UIADD3 UR6, UPT, UPT, -UR4, UR5, URZ ;  /* 0x0000000504067290 */ /* 0x000fe4000fffe1ff */
[----:B------:R-:W-:Y:S02]  /*1700*/  UIADD3 UR4, UPT, UPT, UR4, -UR5, URZ ;  /* 0x8000000504047290 */ /* 0x000fe4000fffe0ff */
[----:B------:R-:W-:Y:S02]  /*1710*/  UIMAD UR32, UR6, UR10, UR32 ;  /* 0x0000000a062072a4 */ /* 0x000fe4000f8e0220 */
[----:B------:R-:W-:-:S12]  /*1720*/  UIMAD UR20, UR4, UR12, UR20 ;  /* 0x0000000c041472a4 */ /* 0x000fd8000f8e0214 */
.L_x_19:
[----:B------:R-:W-:Y:S05]  /*1730*/  BRA.U !UP5, `(.L_x_20) ;  /* 0x000000010d0c7547 */ /* 0x000fea000b800000 */
[----:B------:R-:W-:Y:S01]  /*1740*/  UCGABAR_WAIT ;  /* 0x0000000000007dc7 */ /* 0x000fe20008000000 */
[----:B------:R-:W-:Y:S01]  /*1750*/  CCTL.IVALL ;  /* 0x00000000ff00798f */ /* 0x000fe20002000000 */
[----:B------:R-:W-:Y:S05]  /*1760*/  BRA `(.L_x_21) ;  /* 0x0000000000047947 */ /* 0x000fea0003800000 */
.L_x_20:
[----:B------:R-:W-:Y:S06]  /*1770*/  BAR.SYNC.DEFER_BLOCKING 0x0 ;  /* 0x0000000000007b1d */ /* 0x000fec0000010000 */
.L_x_21:
[----:B------:R-:W-:Y:S05]  /*1780*/  BRA.U UP0, `(.L_x_22) ;  /* 0x0000001100dc7547 */ /* 0x000fea000b800000 */
[----:B------:R-:W1:Y:S01]  /*1790*/  LDCU UR6, c[0x0][0x38c] ;  /* 0x00007180ff0677ac */ /* 0x000e620008000800 */
[----:B------:R-:W-:Y:S01]  /*17a0*/  PLOP3.LUT P1, PT, PT, PT, UP3, 0x80, 0x8 ;  /* 0x000000000008781c */ /* 0x000fe20003f2f038 */
[----:B------:R-:W-:Y:S01]  /*17b0*/  IMAD.MOV.U32 R12, RZ, RZ, 0x1 ;  /* 0x00000001ff0c7424 */ /* 0x000fe200078e00ff */
[----:B------:R-:W-:Y:S01]  /*17c0*/  ISETP.NE.AND P2, PT, R0, RZ, P3 ;  /* 0x000000ff0000720c */ /* 0x000fe20001f45270 */
[----:B------:R-:W-:Y:S01]  /*17d0*/  USHF.L.U32 UR7, UR19, 0x6, URZ ;  /* 0x0000000613077899 */ /* 0x000fe200080006ff */
[----:B------:R-:W-:Y:S01]  /*17e0*/  PLOP3.LUT P1, PT, P1, PT, PT, 0x8, 0x80 ;  /* 0x000000000080781c */ /* 0x000fe20000f2e170 */
[----:B------:R-:W-:Y:S01]  /*17f0*/  UMOV UR8, 0x400 ;  /* 0x0000040000087882 */ /* 0x000fe20000000000 */
[----:B------:R-:W-:Y:S01]  /*1800*/  UISETP.NE.AND UP1, UPT, UR13, URZ, UPT ;  /* 0x000000ff0d00728c */ /* 0x000fe2000bf25270 */
[----:B------:R-:W-:Y:S01]  /*1810*/  CS2R R10, SRZ ;  /* 0x00000000000a7805 */ /* 0x000fe2000001ff00 */
[----:B------:R-:W-:Y:S01]  /*1820*/  USHF.L.U32 UR46, UR19, 0x7, URZ ;  /* 0x00000007132e7899 */ /* 0x000fe200080006ff */
[----:B------:R-:W-:Y:S01]  /*1830*/  IMAD.MOV.U32 R9, RZ, RZ, RZ ;  /* 0x000000ffff097224 */ /* 0x000fe200078e00ff */
[----:B------:R-:W-:Y:S01]  /*1840*/  ULEA UR13, UR58, UR8, 0x18 ;  /* 0x000000083a0d7291 */ /* 0x000fe2000f8ec0ff */
[----:B------:R-:W-:Y:S01]  /*1850*/  IMAD.MOV.U32 R8, RZ, RZ, 0x1 ;  /* 0x00000001ff087424 */ /* 0x000fe200078e00ff */
[----:B------:R-:W2:Y:S01]  /*1860*/  LDCU UR39, c[0x0][0x370] ;  /* 0x00006e00ff2777ac */ /* 0x000ea20008000800 */
[----:B------:R-:W3:Y:S01]  /*1870*/  LDCU.64 UR26, c[0x0][0x348] ;  /* 0x00006900ff1a77ac */ /* 0x000ee20008000a00 */
[----:B-1----:R-:W-:-:S02]  /*1880*/  UIADD3 UR5, UPT, UPT, UR6, 0x1f, URZ ;  /* 0x0000001f06057890 */ /* 0x002fc4000fffe0ff */
[----:B------:R-:W-:Y:S02]  /*1890*/  UIADD3 UR47, UPT, UPT, UR6, 0x3e, URZ ;  /* 0x0000003e062f7890 */ /* 0x000fe4000fffe0ff */
[----:B------:R-:W-:Y:S01]  /*18a0*/  USHF.R.S32.HI UR4, URZ, 0x1f, UR5 ;  /* 0x0000001fff047899 */ /* 0x000fe20008011405 */
[----:B------:R-:W1:Y:S03]  /*18b0*/  LDCU UR38, c[0x0][0x374] ;  /* 0x00006e80ff2677ac */ /* 0x000e660008000800 */
[----:B------:R-:W-:Y:S02]  /*18c0*/  ULEA.HI UR4, UR4, UR5, URZ, 0x5 ;  /* 0x0000000504047291 */ /* 0x000fe4000f8f28ff */
[----:B------:R-:W-:Y:S02]  /*18d0*/  UIADD3 UR5, UPT, UPT, UR6, -0x1, URZ ;  /* 0xffffffff06057890 */ /* 0x000fe4000fffe0ff */
[----:B------:R-:W-:-:S02]  /*18e0*/  USHF.R.S32.HI UR41, URZ, 0x5, UR4 ;  /* 0x00000005ff297899 */ /* 0x000fc40008011404 */
[----:B------:R-:W-:Y:S02]  /*18f0*/  UISETP.GE.U32.AND UP2, UPT, UR5, -0x3f, UPT ;  /* 0xffffffc10500788c */ /* 0x000fe4000bf46070 */
[----:B------:R-:W-:Y:S02]  /*1900*/  UISETP.LT.U32.AND UP0, UPT, UR41, 0x4, UPT ;  /* 0x000000042900788c */ /* 0x000fe4000bf01070 */
[----:B------:R-:W-:Y:S02]  /*1910*/  ULOP3.LUT UR5, UR7, 0x40, URZ, 0xc0, !UPT ;  /* 0x0000004007057892 */ /* 0x000fe4000f8ec0ff */
[----:B------:R-:W-:Y:S02]  /*1920*/  USEL UR40, UR41, 0x4, UP0 ;  /* 0x0000000429287887 */ /* 0x000fe40008000000 */
[----:B------:R-:W-:Y:S02]  /*1930*/  ULOP3.LUT UR46, UR46, 0x80, URZ, 0xc0, !UPT ;  /* 0x000000802e2e7892 */ /* 0x000fe4000f8ec0ff */
[----:B------:R-:W-:-:S02]  /*1940*/  UIADD3 UR4, UPT, UPT, UR40, -0x1, URZ ;  /* 0xffffffff28047890 */ /* 0x000fc4000fffe0ff */
[----:B------:R-:W-:Y:S02]  /*1950*/  @UP2 UIADD3 UR4, UPT, UPT, UR40, URZ, URZ ;  /* 0x000000ff28042290 */ /* 0x000fe4000fffe0ff */
[----:B------:R-:W-:Y:S02]  /*1960*/  USEL UR21, UR53, 0x2, UP1 ;  /* 0x0000000235157887 */ /* 0x000fe40008800000 */
[----:B------:R-:W-:Y:S02]  /*1970*/  UIADD3 UR30, UPT, UPT, UR13, 0x6300, UR28 ;  /* 0x000063000d1e7890 */ /* 0x000fe4000fffe01c */
[----:B------:R-:W-:Y:S02]  /*1980*/  ULEA.HI UR43, UR28, UR5, URZ, 0x1b ;  /* 0x000000051c2b7291 */ /* 0x000fe4000f8fd8ff */
[----:B------:R-:W-:Y:S02]  /*1990*/  UIADD3 UR44, UPT, UPT, UR41, -UR40, URZ ;  /* 0x80000028292c7290 */ /* 0x000fe4000fffe0ff */
[----:B------:R-:W-:-:S02]  /*19a0*/  UIADD3 UR29, UPT, UPT, UR4, 0x1, URZ ;  /* 0x00000001041d7890 */ /* 0x000fc4000fffe0ff */
[----:B------:R-:W-:Y:S01]  /*19b0*/  UIADD3 UR42, UPT, UPT, -UR4, URZ, URZ ;  /* 0x000000ff042a7290 */ /* 0x000fe2000fffe1ff */
[----:B-123--:R-:W-:-:S11]  /*19c0*/  UMOV UR6, URZ ;  /* 0x000000ff00067c82 */ /* 0x00efd60008000000 */
.L_x_42:
[----:B------:R-:W-:-:S09]  /*19d0*/  UISETP.NE.AND UP0, UPT, UR58, URZ, UPT ;  /* 0x000000ff3a00728c */ /* 0x000fd2000bf05270 */
[----:B-1----:R-:W-:Y:S05]  /*19e0*/  BRA.U UP0, `(.L_x_23) ;  /* 0x0000000100287547 */ /* 0x002fea000b800000 */
[----:B------:R-:W-:Y:S02]  /*19f0*/  LEA R0, R9, UR13, 0x3 ;  /* 0x0000000d09007c11 */ /* 0x000fe4000f8e18ff */
[----:B------:R-:W-:-:S04]  /*1a00*/  SHF.L.U32 R3, R8, 0x1f, RZ ;  /* 0x0000001f08037819 */ /* 0x000fc800000006ff */
[----:B------:R-:W1:Y:S02]  /*1a10*/  SYNCS.PHASECHK.TRANS64.TRYWAIT P0, [R0+URZ+0x100], R3 ;  /* 0x00010003000075a7 */ /* 0x000e6400080011ff */
[----:B-1----:R-:W-:Y:S05]  /*1a20*/  @!P0 BRA `(.L_x_24) ;  /* 0x0000008000d88947 */ /* 0x002fea0003800000 */
.L_x_143:
[----:B------:R2:W-:Y:S01]  /*1a30*/  SYNCS.ARRIVE.TRANS64.A1T0 RZ, [R0+URZ+0xf0], RZ ;  /* 0x0000f0ff00ff79a7 */ /* 0x0005e200081000ff */
[----:B------:R-:W-:-:S05]  /*1a40*/  VIADD R9, R9, 0x1 ;  /* 0x0000000109097836 */ /* 0x000fca0000000000 */
[----:B------:R-:W-:-:S04]  /*1a50*/  ISETP.NE.AND P0, PT, R9, 0x2, PT ;  /* 0x000000020900780c */ /* 0x000fc80003f05270 */
[----:B-1----:R-:W-:Y:S02]  /*1a60*/  SEL R3, RZ, 0x1, P0 ;  /* 0x00000001ff037807 */ /* 0x002fe40000000000 */
[----:B------:R-:W-:Y:S02]  /*1a70*/  SEL R9, R9, RZ, P0 ;  /* 0x000000ff09097207 */ /* 0x000fe40000000000 */
[----:B------:R-:W-:-:S07]  /*1a80*/  LOP3.LUT R8, R8, R3, RZ, 0x3c, !PT ;  /* 0x0000000308087212 */ /* 0x000fce00078e3cff */
.L_x_23:
[----:B------:R-:W-:Y:S01]  /*1a90*/  ULEA UR4, UR6, UR13, 0x3 ;  /* 0x0000000d06047291 */ /* 0x000fe2000f8e18ff */
[----:B--2---:R-:W-:Y:S01]  /*1aa0*/  SHF.L.U32 R0, R12, 0x1f, RZ ;  /* 0x0000001f0c007819 */ /* 0x004fe200000006ff */
[----:B------:R-:W-:Y:S02]  /*1ab0*/  UISETP.GE.U32.AND UP0, UPT, UR47, 0x3f, UPT ;  /* 0x0000003f2f00788c */ /* 0x000fe4000bf06070 */
[----:B------:R-:W-:Y:S01]  /*1ac0*/  ULEA UR11, UR32, UR46, 0x8 ;  /* 0x0000002e200b7291 */ /* 0x000fe2000f8e40ff */
[----:B------:R-:W-:-:S04]  /*1ad0*/  UMOV UR7, URZ ;  /* 0x000000ff00077c82 */ /* 0x000fc80008000000 */
[----:B------:R1:W2:Y:S01]  /*1ae0*/  SYNCS.PHASECHK.TRANS64.TRYWAIT P0, [UR4+0x20], R0 ;  /* 0x00002000ff0075a7 */ /* 0x0002a20008001104 */
[----:B------:R-:W-:-:S04]  /*1af0*/  ULEA.HI UR4, UR20, UR20, URZ, 0x1 ;  /* 0x0000001414047291 */ /* 0x000fc8000f8f08ff */
[----:B------:R-:W-:-:S04]  /*1b00*/  USHF.L.U32 UR4, UR4, 0x6, URZ ;  /* 0x0000000604047899 */ /* 0x000fc800080006ff */
[----:B------:R-:W-:-:S04]  /*1b10*/  ULOP3.LUT UR35, UR4, 0xffffff80, URZ, 0xc0, !UPT ;  /* 0xffffff8004237892 */ /* 0x000fc8000f8ec0ff */
[----:B------:R-:W-:Y:S01]  /*1b20*/  UIADD3 UR35, UPT, UPT, UR43, UR35, URZ ;  /* 0x000000232b237290 */ /* 0x000fe2000fffe0ff */
[----:B------:R-:W-:Y:S11]  /*1b30*/  BRA.U !UP0, `(.L_x_25) ;  /* 0x0000000108c47547 */ /* 0x000ff6000b800000 */
[----:B------:R-:W-:Y:S01]  /*1b40*/  UMOV UR16, UR42 ;  /* 0x0000002a00107c82 */ /* 0x000fe20008000000 */
[----:B------:R-:W-:Y:S01]  /*1b50*/  UMOV UR4, UR6 ;  /* 0x0000000600047c82 */ /* 0x000fe20008000000 */
[----:B------:R-:W-:-:S05]  /*1b60*/  UMOV UR34, URZ ;  /* 0x000000ff00227c82 */ /* 0x000fca0008000000 */
.L_x_31:
[----:B------:R-:W-:Y:S01]  /*1b70*/  ULEA UR33, UR4, UR13, 0x3 ;  /* 0x0000000d04217291 */ /* 0x000fe2000f8e18ff */
[----:B------:R-:W-:Y:S01]  /*1b80*/  @P3 MOV R2, 0x3000 ;  /* 0x0000300000023802 */ /* 0x000fe20000000f00 */
[----:B--234-:R-:W-:Y:S10]  /*1b90*/  @P0 BRA `(.L_x_26) ;  /* 0x00000000000c0947 */ /* 0x01cff40003800000 */
[----:B------:R-:W-:-:S04]  /*1ba0*/  SHF.L.U32 R3, R12, 0x1f, RZ ;  /* 0x0000001f0c037819 */ /* 0x000fc800000006ff */
[----:B------:R-:W2:Y:S02]  /*1bb0*/  SYNCS.PHASECHK.TRANS64.TRYWAIT P0, [UR33+0x20], R3 ;  /* 0x00002003ff0075a7 */ /* 0x000ea40008001121 */
[----:B--2---:R-:W-:Y:S05]  /*1bc0*/  @!P0 BRA `(.L_x_27) ;  /* 0x0000008000848947 */ /* 0x004fea0003800000 */
.L_x_26:
[----:B------:R2:W-:Y:S01]  /*1bd0*/  @P3 SYNCS.ARRIVE.TRANS64 RZ, [UR33], R2 ;  /* 0x00000002ffff39a7 */ /* 0x0005e20008000021 */
[----:B------:R-:W-:Y:S02]  /*1be0*/  ULOP3.LUT UR5, UR21, 0x2, URZ, 0xfc, !UPT ;  /* 0x0000000215057892 */ /* 0x000fe4000f8efcff */
[----:B------:R-:W-:Y:S02]  /*1bf0*/  UIADD3 UR16, UPT, UPT, UR16, 0x1, URZ ;  /* 0x0000000110107890 */ /* 0x000fe4000fffe0ff */
[----:B------:R-:W-:Y:S02]  /*1c00*/  UISETP.NE.AND UP0, UPT, UR5, 0x2, UPT ;  /* 0x000000020500788c */ /* 0x000fe4000bf05270 */
[----:B------:R-:W-:-:S07]  /*1c10*/  UISETP.NE.AND UP2, UPT, UR16, 0x1, UPT ;  /* 0x000000011000788c */ /* 0x000fce000bf45270 */
[----:B------:R-:W-:Y:S05]  /*1c20*/  BRA.U UP0, `(.L_x_28) ;  /* 0x0000000100047547 */ /* 0x000fea000b800000 */
[----:B------:R-:W-:Y:S05]  /*1c30*/  BPT.TRAP 0x1 ;  /* 0x000000040000795c */ /* 0x000fea0000300000 */
.L_x_28:
[----:B------:R-:W-:Y:S04]  /*1c40*/  BSSY.RECONVERGENT B0, `(.L_x_29) ;  /* 0x0000003000007945 */ /* 0x000fe80003800200 */
[----:B------:R-:W-:Y:S05]  /*1c50*/  @!P2 BRA `(.L_x_30) ;  /* 0x000000000004a947 */ /* 0x000fea0003800000 */
[----:B------:R-:W-:Y:S05]  /*1c60*/  BPT.TRAP 0x1 ;  /* 0x000000040000795c */ /* 0x000fea0000300000 */
.L_x_30:
[----:B------:R-:W-:Y:S05]  /*1c70*/  BSYNC.RECONVERGENT B0 ;  /* 0x0000000000007941 */ /* 0x000fea0003800200 */
.L_x_29:
[----:B------:R-:W-:Y:S02]  /*1c80*/  UIADD3 UR5, UPT, UPT, UR4, 0x1, URZ ;  /* 0x0000000104057890 */ /* 0x000fe4000fffe0ff */
[----:B------:R-:W-:Y:S02]  /*1c90*/  ULEA UR32, UR4, UR28, 0xb ;  /* 0x0000001c04207291 */ /* 0x000fe4000f8e58ff */
[----:B------:R-:W-:Y:S02]  /*1ca0*/  UISETP.NE.AND UP0, UPT, UR5, 0x4, UPT ;  /* 0x000000040500788c */ /* 0x000fe4000bf05270 */
[----:B------:R-:W-:Y:S02]  /*1cb0*/  UIADD3 UR14, UP1, UPT, UR26, 0x80, URZ ;  /* 0x000000801a0e7890 */ /* 0x000fe4000ff3e0ff */
[----:B------:R-:W-:Y:S02]  /*1cc0*/  USEL UR7, URZ, 0x1, UP0 ;  /* 0x00000001ff077887 */ /* 0x000fe40008000000 */
[----:B------:R-:W-:-:S02]  /*1cd0*/  USEL UR6, UR5, URZ, UP0 ;  /* 0x000000ff05067287 */ /* 0x000fc40008000000 */
[----:B------:R-:W-:Y:S02]  /*1ce0*/  ULEA UR8, UR4, UR13, 0xc ;  /* 0x0000000d04087291 */ /* 0x000fe4000f8e60ff */
[----:B------:R-:W-:Y:S01]  /*1cf0*/  ULEA UR5, UR6, UR13, 0x3 ;  /* 0x0000000d06057291 */ /* 0x000fe2000f8e18ff */
[----:B------:R-:W-:Y:S01]  /*1d00*/  LOP3.LUT R12, R12, UR7, RZ, 0x3c, !PT ;  /* 0x000000070c0c7c12 */ /* 0x000fe2000f8e3cff */
[----:B------:R-:W-:Y:S02]  /*1d10*/  UIADD3 UR4, UP0, UPT, UR26, 0x180, URZ ;  /* 0x000001801a047890 */ /* 0x000fe4000ff1e0ff */
[----:B------:R-:W-:Y:S01]  /*1d20*/  ULOP3.LUT UR33, UR33, 0xfefffff8, URZ, 0xc0, !UPT ;  /* 0xfefffff821217892 */ /* 0x000fe2000f8ec0ff */
[----:B-1----:R-:W-:Y:S01]  /*1d30*/  SHF.L.U32 R0, R12, 0x1f, RZ ;  /* 0x0000001f0c007819 */ /* 0x002fe200000006ff */
[----:B------:R-:W-:Y:S02]  /*1d40*/  UIADD3.X UR15, UPT, UPT, URZ, UR27, URZ, UP1, !UPT ;  /* 0x0000001bff0f7290 */ /* 0x000fe40008ffe4ff */
[----:B------:R-:W-:Y:S01]  /*1d50*/  UIADD3 UR32, UPT, UPT, UR13, 0x6300, UR32 ;  /* 0x000063000d207890 */ /* 0x000fe2000fffe020 */
[----:B------:R3:W4:Y:S01]  /*1d60*/  SYNCS.PHASECHK.TRANS64.TRYWAIT P0, [UR5+0x20], R0 ;  /* 0x00002000ff0075a7 */ /* 0x0007220008001105 */
[----:B------:R-:W-:-:S02]  /*1d70*/  UPRMT UR7, URZ, 0x5410, UR24 ;  /* 0x00005410ff077896 */ /* 0x000fc40008000018 */
[----:B------:R-:W-:Y:S02]  /*1d80*/  UIADD3 UR8, UPT, UPT, UR8, 0x8300, URZ ;  /* 0x0000830008087890 */ /* 0x000fe4000fffe0ff */
[----:B------:R-:W-:Y:S01]  /*1d90*/  UIADD3.X UR5, UPT, UPT, URZ, UR27, URZ, UP0, !UPT ;  /* 0x0000001bff057290 */ /* 0x000fe200087fe4ff */
[----:B------:R-:W-:Y:S01]  /*1da0*/  UMOV UR18, 0x0 ;  /* 0x0000000000127882 */ /* 0x000fe20000000000 */
[----:B------:R-:W-:Y:S01]  /*1db0*/  UMOV UR19, 0x10000000 ;  /* 0x1000000000137882 */ /* 0x000fe20000000000 */
[----:B------:R-:W-:Y:S01]  /*1dc0*/  UMOV UR10, UR34 ;  /* 0x00000022000a7c82 */ /* 0x000fe20008000000 */
[----:B------:R-:W-:Y:S01]  /*1dd0*/  UMOV UR12, UR36 ;  /* 0x00000024000c7c82 */ /* 0x000fe20008000000 */
[----:B------:R-:W-:Y:S01]  /*1de0*/  UMOV UR9, UR33 ;  /* 0x0000002100097c82 */ /* 0x000fe20008000000 */
[----:B------:R1:W-:Y:S03]  /*1df0*/  UTMALDG.3D.MULTICAST.2CTA [UR32], [UR14], UR7, desc[UR18] ;  /* 0x000012200e0073b4 */ /* 0x0003e60008211807 */
[----:B------:R2:W-:Y:S01]  /*1e00*/  UTMALDG.3D.2CTA [UR8], [UR4], desc[UR18] ;  /* 0x00001208040075b4 */ /* 0x0005e20008211000 */
[----:B-1----:R-:W-:Y:S01]  /*1e10*/  UIADD3 UR34, UPT, UPT, UR34, 0x20, URZ ;  /* 0x0000002022227890 */ /* 0x002fe2000fffe0ff */
[----:B------:R-:W-:Y:S01]  /*1e20*/  UMOV UR7, UR29 ;  /* 0x0000001d00077c82 */ /* 0x000fe20008000000 */
[----:B--2---:R-:W-:Y:S01]  /*1e30*/  UMOV UR4, UR6 ;  /* 0x0000000600047c82 */ /* 0x004fe20008000000 */
[----:B------:R-:W-:Y:S09]  /*1e40*/  BRA.U UP2, `(.L_x_31) ;  /* 0xfffffffd02487547 */ /* 0x000ff2000b83ffff */
.L_x_25:
[----:B------:R-:W-:Y:S01]  /*1e50*/  ULEA UR4, UR6, UR13, 0x3 ;  /* 0x0000000d06047291 */ /* 0x000fe2000f8e18ff */
[----:B-1-3--:R-:W-:Y:S01]  /*1e60*/  SHF.L.U32 R0, R12, 0x1f, RZ ;  /* 0x0000001f0c007819 */ /* 0x00afe200000006ff */
[----:B------:R-:W-:Y:S01]  /*1e70*/  @!P1 SYNCS.ARRIVE.TRANS64.A1T0 RZ, [UR13+0x88], RZ ;  /* 0x000088ffffff99a7 */ /* 0x000fe2000810000d */
[----:B------:R-:W-:-:S06]  /*1e80*/  UISETP.GT.AND UP0, UPT, UR41, UR40, UPT ;  /* 0x000000282900728c */ /* 0x000fcc000bf04270 */
[----:B--2-4-:R1:W2:Y:S03]  /*1e90*/  SYNCS.PHASECHK.TRANS64.TRYWAIT P0, [UR4+0x20], R0 ;  /* 0x00002000ff0075a7 */ /* 0x0142a60008001104 */
[----:B------:R-:W-:Y:S05]  /*1ea0*/  BRA.U !UP0, `(.L_x_32) ;  /* 0x0000000108c07547 */ /* 0x000fea000b800000 */
[----:B------:R-:W-:Y:S01]  /*1eb0*/  UIADD3 UR25, UPT, UPT, UR44, UR7, URZ ;  /* 0x000000072c197290 */ /* 0x000fe2000fffe0ff */
[----:B------:R-:W-:-:S11]  /*1ec0*/  UMOV UR4, UR6 ;  /* 0x0000000600047c82 */ /* 0x000fd60008000000 */
.L_x_38:
[----:B------:R-:W-:Y:S01]  /*1ed0*/  ULEA UR17, UR4, UR13, 0x3 ;  /* 0x0000000d04117291 */ /* 0x000fe2000f8e18ff */
[----:B--2---:R-:W-:Y:S01]  /*1ee0*/  @P3 MOV R2, 0x3000 ;  /* 0x0000300000023802 */ /* 0x004fe20000000f00 */
[----:B--2-4-:R-:W-:Y:S10]  /*1ef0*/  @P0 BRA `(.L_x_33) ;  /* 0x00000000000c0947 */ /* 0x014ff40003800000 */
[----:B------:R-:W-:-:S04]  /*1f00*/  SHF.L.U32 R3, R12, 0x1f, RZ ;  /* 0x0000001f0c037819 */ /* 0x000fc800000006ff */
[----:B------:R-:W2:Y:S02]  /*1f10*/  SYNCS.PHASECHK.TRANS64.TRYWAIT P0, [UR17+0x20], R3 ;  /* 0x00002003ff0075a7 */ /* 0x000ea40008001111 */
[----:B--2---:R-:W-:Y:S05]  /*1f20*/  @!P0 BRA `(.L_x_34) ;  /* 0x0000007c00c48947 */ /* 0x004fea0003800000 */
.L_x_33:
[----:B------:R2:W-:Y:S01]  /*1f30*/  @P3 SYNCS.ARRIVE.TRANS64 RZ, [UR17], R2 ;  /* 0x00000002ffff39a7 */ /* 0x0005e20008000011 */
[----:B------:R-:W-:-:S04]  /*1f40*/  ULOP3.LUT UR5, UR21, 0x2, URZ, 0xfc, !UPT ;  /* 0x0000000215057892 */ /* 0x000fc8000f8efcff */
[----:B------:R-:W-:-:S09]  /*1f50*/  UISETP.NE.AND UP0, UPT, UR5, 0x2, UPT ;  /* 0x000000020500788c */ /* 0x000fd2000bf05270 */
[----:B------:R-:W-:Y:S05]  /*1f60*/  BRA.U UP0, `(.L_x_35) ;  /* 0x0000000100047547 */ /* 0x000fea000b800000 */
[----:B------:R-:W-:Y:S05]  /*1f70*/  BPT.TRAP 0x1 ;  /* 0x000000040000795c */ /* 0x000fea0000300000 */
.L_x_35:
[----:B------:R-:W-:Y:S04]  /*1f80*/  BSSY.RECONVERGENT B0, `(.L_x_36) ;  /* 0x0000003000007945 */ /* 0x000fe80003800200 */
[----:B------:R-:W-:Y:S05]  /*1f90*/  @!P2 BRA `(.L_x_37) ;  /* 0x000000000004a947 */ /* 0x000fea0003800000 */
[----:B------:R-:W-:Y:S05]  /*1fa0*/  BPT.TRAP 0x1 ;  /* 0x000000040000795c */ /* 0x000fea0000300000 */
.L_x_37:
[----:B------:R-:W-:Y:S05]  /*1fb0*/  BSYNC.RECONVERGENT B0 ;  /* 0x0000000000007941 */ /* 0x000fea0003800200 */
.L_x_36:
[----:B------:R-:W-:Y:S02]  /*1fc0*/  UIADD3 UR5, UPT, UPT, UR4, 0x1, URZ ;  /* 0x0000000104057890 */ /* 0x000fe4000fffe0ff */
[----:B------:R-:W-:Y:S02]  /*1fd0*/  UIADD3 UR14, UP1, UPT, UR26, 0x80, URZ ;  /* 0x000000801a0e7890 */ /* 0x000fe4000ff3e0ff */
[----:B------:R-:W-:Y:S02]  /*1fe0*/  UISETP.NE.AND UP0, UPT, UR5, 0x4, UPT ;  /* 0x000000040500788c */ /* 0x000fe4000bf05270 */
[----:B------:R-:W-:Y:S02]  /*1ff0*/  ULEA UR16, UR4, UR30, 0xb ;  /* 0x0000001e04107291 */ /* 0x000fe4000f8e58ff */
[----:B------:R-:W-:Y:S02]  /*2000*/  USEL UR8, URZ, 0x1, UP0 ;  /* 0x00000001ff087887 */ /* 0x000fe40008000000 */
[----:B------:R-:W-:-:S02]  /*2010*/  USEL UR6, UR5, URZ, UP0 ;  /* 0x000000ff05067287 */ /* 0x000fc40008000000 */
[----:B------:R-:W-:Y:S02]  /*2020*/  UIADD3 UR22, UP0, UPT, UR26, 0x180, URZ ;  /* 0x000001801a167890 */ /* 0x000fe4000ff1e0ff */
[----:B------:R-:W-:Y:S01]  /*2030*/  LOP3.LUT R12, R12, UR8, RZ, 0x3c, !PT ;  /* 0x000000080c0c7c12 */ /* 0x000fe2000f8e3cff */
[----:B------:R-:W-:Y:S02]  /*2040*/  ULEA UR8, UR4, UR13, 0xc ;  /* 0x0000000d04087291 */ /* 0x000fe4000f8e60ff */
[----:B------:R-:W-:Y:S01]  /*2050*/  ULEA UR5, UR6, UR13, 0x3 ;  /* 0x0000000d06057291 */ /* 0x000fe2000f8e18ff */
[----:B-1----:R-:W-:Y:S01]  /*2060*/  SHF.L.U32 R0, R12, 0x1f, RZ ;  /* 0x0000001f0c007819 */ /* 0x002fe200000006ff */
[----:B------:R-:W-:Y:S02]  /*2070*/  USHF.L.U32 UR18, UR7, 0x5, URZ ;  /* 0x0000000507127899 */ /* 0x000fe400080006ff */
[----:B------:R-:W-:Y:S02]  /*2080*/  ULOP3.LUT UR17, UR17, 0xfefffff8, URZ, 0xc0, !UPT ;  /* 0xfefffff811117892 */ /* 0x000fe4000f8ec0ff */
[----:B------:R-:W-:-:S02]  /*2090*/  UIADD3.X UR15, UPT, UPT, URZ, UR27, URZ, UP1, !UPT ;  /* 0x0000001bff0f7290 */ /* 0x000fc40008ffe4ff */
[----:B------:R-:W-:Y:S01]  /*20a0*/  UPRMT UR4, URZ, 0x5410, UR24 ;  /* 0x00005410ff047896 */ /* 0x000fe20008000018 */
[----:B------:R3:W4:Y:S01]  /*20b0*/  SYNCS.PHASECHK.TRANS64.TRYWAIT P0, [UR5+0x20], R0 ;  /* 0x00002000ff0075a7 */ /* 0x0007220008001105 */
[----:B------:R-:W-:Y:S02]  /*20c0*/  UIADD3 UR8, UPT, UPT, UR8, 0x8300, URZ ;  /* 0x0000830008087890 */ /* 0x000fe4000fffe0ff */
[----:B------:R-:W-:Y:S01]  /*20d0*/  UIADD3.X UR23, UPT, UPT, URZ, UR27, URZ, UP0, !UPT ;  /* 0x0000001bff177290 */ /* 0x000fe200087fe4ff */
[----:B------:R-:W-:Y:S01]  /*20e0*/  UMOV UR32, 0x0 ;  /* 0x0000000000207882 */ /* 0x000fe20000000000 */
[----:B------:R-:W-:Y:S01]  /*20f0*/  UMOV UR33, 0x10000000 ;  /* 0x1000000000217882 */ /* 0x000fe20000000000 */
[----:B------:R-:W-:Y:S01]  /*2100*/  UMOV UR19, UR35 ;  /* 0x0000002300137c82 */ /* 0x000fe20008000000 */
[----:B------:R-:W-:Y:S01]  /*2110*/  UMOV UR20, UR36 ;  /* 0x0000002400147c82 */ /* 0x000fe20008000000 */
[----:B------:R-:W-:Y:S01]  /*2120*/  UMOV UR12, UR36 ;  /* 0x00000024000c7c82 */ /* 0x000fe20008000000 */
[----:B------:R-:W-:Y:S01]  /*2130*/  UMOV UR9, UR17 ;  /* 0x0000001100097c82 */ /* 0x000fe20008000000 */
[----:B------:R-:W-:Y:S01]  /*2140*/  UMOV UR10, UR18 ;  /* 0x00000012000a7c82 */ /* 0x000fe20008000000 */
[----:B------:R1:W-:Y:S01]  /*2150*/  UTMALDG.3D.MULTICAST.2CTA [UR16], [UR14], UR4, desc[UR32] ;  /* 0x000020100e0073b4 */ /* 0x0003e20008211804 */
[----:B------:R-:W-:-:S04]  /*2160*/  UIADD3 UR7, UPT, UPT, UR7, 0x1, URZ ;  /* 0x0000000107077890 */ /* 0x000fc8000fffe0ff */
[----:B------:R-:W-:Y:S01]  /*2170*/  UISETP.NE.AND UP0, UPT, UR7, UR25, UPT ;  /* 0x000000190700728c */ /* 0x000fe2000bf05270 */
[----:B------:R3:W-:Y:S01]  /*2180*/  UTMALDG.3D.2CTA [UR8], [UR22], desc[UR32] ;  /* 0x00002008160075b4 */ /* 0x0007e20008211000 */
[----:B-1----:R-:W-:-:S07]  /*2190*/  UMOV UR4, UR6 ;  /* 0x0000000600047c82 */ /* 0x002fce0008000000 */
[----:B---3--:R-:W-:Y:S05]  /*21a0*/  BRA.U UP0, `(.L_x_38) ;  /* 0xfffffffd00487547 */ /* 0x008fea000b83ffff */
.L_x_32:
[C---:B------:R-:W-:Y:S01]  /*21b0*/  LEA R3, R11.reuse, UR13, 0x3 ;  /* 0x0000000d0b037c11 */ /* 0x040fe2000f8e18ff */
[----:B------:R-:W-:Y:S01]  /*21c0*/  NOP ;  /* 0x0000000000007918 */ /* 0x000fe20000000000 */
[----:B-1----:R-:W-:Y:S02]  /*21d0*/  SHF.L.U32 R0, R10, 0x1f, RZ ;  /* 0x0000001f0a007819 */ /* 0x002fe400000006ff */
[----:B------:R-:W-:Y:S02]  /*21e0*/  LEA R5, R11, UR13, 0x4 ;  /* 0x0000000d0b057c11 */ /* 0x000fe4000f8e20ff */
[----:B--2-4-:R-:W1:Y:S02]  /*21f0*/  SYNCS.PHASECHK.TRANS64.TRYWAIT P0, [R3+URZ+0x90], R0 ;  /* 0x00009000030075a7 */ /* 0x014e6400080011ff */
[----:B-1----:R-:W-:Y:S05]  /*2200*/  @!P0 BRA `(.L_x_39) ;  /* 0x0000007c00248947 */ /* 0x002fea0003800000 */
.L_x_146:
[----:B------:R-:W2:Y:S01]  /*2210*/  LDS.128 R4, [R5+0x120] ;  /* 0x0001200005047984 */ /* 0x000ea20000000c00 */
[----:B------:R-:W-:Y:S01]  /*2220*/  UISETP.GE.AND UP0, UPT, UR45, 0x1, UPT ;  /* 0x000000012d00788c */ /* 0x000fe2000bf06270 */
[----:B------:R-:W-:Y:S01]  /*2230*/  @!PT LDS RZ, [RZ] ;  /* 0x00000000fffff984 */ /* 0x000fe20000000800 */
[----:B------:R-:W-:Y:S01]  /*2240*/  @!PT LDS RZ, [RZ] ;  /* 0x00000000fffff984 */ /* 0x000fe20000000800 */
[----:B------:R-:W-:Y:S01]  /*2250*/  @!PT LDS RZ, [RZ] ;  /* 0x00000000fffff984 */ /* 0x000fe20000000800 */
[----:B------:R-:W-:Y:S01]  /*2260*/  @!PT LDS RZ, [RZ] ;  /* 0x00000000fffff984 */ /* 0x000fe20000000800 */
[----:B------:R3:W-:Y:S06]  /*2270*/  MEMBAR.ALL.CTA ;  /* 0x0000000000007992 */ /* 0x0007ec0000008000 */
[----:B---3--:R-:W3:Y:S01]  /*2280*/  FENCE.VIEW.ASYNC.S ;  /* 0x00000000000073c6 */ /* 0x008ee20000000000 */
[----:B--2---:R-:W-:-:S13]  /*2290*/  LOP3.LUT P0, RZ, R6, 0x1, RZ, 0xc0, !PT ;  /* 0x0000000106ff7812 */ /* 0x004fda000780c0ff */
[----:B---3--:R-:W-:Y:S01]  /*22a0*/  VOTEU.ANY UP1, P0 ;  /* 0x0000000000ff7886 */ /* 0x008fe20000020100 */
[----:B------:R-:W-:-:S13]  /*22b0*/  PLOP3.LUT P0, PT, PT, PT, UP1, 0x80, 0x8 ;  /* 0x000000000008781c */ /* 0x000fda0003f0f018 */
[----:B-1----:R-:W-:Y:S02]  /*22c0*/  @P0 LOP3.LUT R0, R5, 0xffff, RZ, 0xc0, !PT ;  /* 0x0000ffff05000812 */ /* 0x002fe400078ec0ff */
[----:B------:R-:W-:Y:S02]  /*22d0*/  @P0 MOV R2, R4 ;  /* 0x0000000400020202 */ /* 0x000fe40000000f00 */
[----:B------:R-:W-:Y:S01]  /*22e0*/  @P0 R2UR UR5, R0 ;  /* 0x00000000000502ca */ /* 0x000fe200000e0000 */
[----:B------:R-:W-:Y:S01]  /*22f0*/  VIADD R0, R3, 0xa0 ;  /* 0x000000a003007836 */ /* 0x000fe20000000000 */
[----:B------:R-:W-:Y:S02]  /*2300*/  @P0 SHF.R.U32.HI R4, RZ, 0x10, R5 ;  /* 0x00000010ff040819 */ /* 0x000fe40000011605 */
[----:B------:R-:W-:Y:S02]  /*2310*/  @P0 R2UR UR7, R2 ;  /* 0x00000000020702ca */ /* 0x000fe400000e0000 */
[----:B------:R-:W-:-:S02]  /*2320*/  PRMT R0, RZ, 0x654, R0 ;  /* 0x00000654ff007816 */ /* 0x000fc40000000000 */
[----:B------:R-:W-:Y:S02]  /*2330*/  @P0 R2UR UR4, R4 ;  /* 0x00000000040402ca */ /* 0x000fe400000e0000 */
[----:B------:R1:W-:Y:S03]  /*2340*/  SYNCS.ARRIVE.TRANS64.RED.A1T0 RZ, [R0+URZ], RZ ;  /* 0x000000ff00ff79a7 */ /* 0x0003e600081004ff */
[----:B------:R-:W-:-:S04]  /*2350*/  @UP1 UMOV UR31, UR5 ;  /* 0x00000005001f1c82 */ /* 0x000fc80008000000 */
[----:B------:R-:W-:-:S04]  /*2360*/  @UP1 UMOV UR37, UR7 ;  /* 0x0000000700251c82 */ /* 0x000fc80008000000 */
[----:B------:R-:W-:Y:S01]  /*2370*/  @UP1 UMOV UR36, UR4 ;  /* 0x0000000400241c82 */ /* 0x000fe20008000000 */
[----:B------:R-:W-:Y:S05]  /*2380*/  BRA.U !UP0, `(.L_x_40) ;  /* 0x0000000108d47547 */ /* 0x000fea000b800000 */
[----:B------:R-:W2:Y:S01]  /*2390*/  LDCU.128 UR16, c[0x0][0xb10] ;  /* 0x00016200ff1077ac */ /* 0x000ea20008000c00 */
[----:B------:R-:W3:Y:S01]  /*23a0*/  LDCU UR12, c[0x0][0xb20] ;  /* 0x00016400ff0c77ac */ /* 0x000ee20008000800 */
[----:B------:R-:W4:Y:S01]  /*23b0*/  LDCU UR20, c[0x0][0xb0c] ;  /* 0x00016180ff1477ac */ /* 0x000f220008000800 */
[----:B------:R-:W1:Y:S01]  /*23c0*/  LDCU.64 UR8, c[0x0][0xb28] ;  /* 0x00016500ff0877ac */ /* 0x000e620008000a00 */
[----:B------:R-:W-:Y:S02]  /*23d0*/  UISETP.NE.AND UP3, UPT, UR45, 0x1, UPT ;  /* 0x000000012d00788c */ /* 0x000fe4000bf65270 */
[----:B--2---:R-:W-:Y:S02]  /*23e0*/  UIMAD.WIDE.U32 UR10, UR38, UR19, URZ ;  /* 0x00000013260a72a5 */ /* 0x004fe4000f8e00ff */
[----:B------:R-:W-:Y:S02]  /*23f0*/  UIMAD.WIDE.U32 UR4, UR39, UR16, URZ ;  /* 0x00000010270472a5 */ /* 0x000fe4000f8e00ff */
[----:B------:R-:W-:-:S02]  /*2400*/  UISETP.NE.AND UP0, UPT, UR18, 0x1, UPT ;  /* 0x000000011200788c */ /* 0x000fc4000bf05270 */
[----:B------:R-:W-:Y:S01]  /*2410*/  UIMAD.WIDE.U32 UR22, UR31, UR19, URZ ;  /* 0x000000131f1672a5 */ /* 0x000fe2000f8e00ff */
[----:B------:R-:W-:Y:S02]  /*2420*/  UMOV UR10, UR11 ;  /* 0x0000000b000a7c82 */ /* 0x000fe40008000000 */
[----:B------:R-:W-:Y:S01]  /*2430*/  UMOV UR4, UR5 ;  /* 0x0000000500047c82 */ /* 0x000fe20008000000 */
[----:B---3--:R-:W-:Y:S02]  /*2440*/  USHF.R.U32.HI UR10, URZ, UR12, UR10 ;  /* 0x0000000cff0a7299 */ /* 0x008fe4000801160a */
[----:B----4-:R-:W-:Y:S02]  /*2450*/  UISETP.NE.AND UP2, UPT, UR20, 0x1, UPT ;  /* 0x000000011400788c */ /* 0x010fe4000bf45270 */
[----:B------:R-:W-:Y:S02]  /*2460*/  USHF.R.U32.HI UR4, URZ, UR17, UR4 ;  /* 0x00000011ff047299 */ /* 0x000fe40008011604 */
[----:B------:R-:W-:-:S02]  /*2470*/  USEL UR5, UR38, UR10, !UP0 ;  /* 0x0000000a26057287 */ /* 0x000fc4000c000000 */
[----:B------:R-:W-:Y:S02]  /*2480*/  USEL UR7, UR39, UR4, !UP2 ;  /* 0x0000000427077287 */ /* 0x000fe4000d000000 */
[----:B-1----:R-:W-:Y:S01]  /*2490*/  UIMAD.WIDE.U32 UR10, UR5, UR8, URZ ;  /* 0x00000008050a72a5 */ /* 0x002fe2000f8e00ff */
[----:B------:R-:W-:Y:S01]  /*24a0*/  UMOV UR4, UR23 ;  /* 0x0000001700047c82 */ /* 0x000fe20008000000 */
[----:B------:R-:W-:Y:S02]  /*24b0*/  UIMAD.WIDE.U32 UR14, UR37, UR16, URZ ;  /* 0x00000010250e72a5 */ /* 0x000fe4000f8e00ff */
[----:B------:R-:W-:-:S03]  /*24c0*/  UIMAD.WIDE.U32 UR22, UR7, UR8, URZ ;  /* 0x00000008071672a5 */ /* 0x000fc6000f8e00ff */
[----:B------:R-:W-:Y:S01]  /*24d0*/  UMOV UR10, UR11 ;  /* 0x0000000b000a7c82 */ /* 0x000fe20008000000 */
[----:B------:R-:W-:Y:S02]  /*24e0*/  USHF.R.U32.HI UR4, URZ, UR12, UR4 ;  /* 0x0000000cff047299 */ /* 0x000fe40008011604 */
[----:B------:R-:W-:Y:S01]  /*24f0*/  @UP3 USHF.R.U32.HI UR5, URZ, UR9, UR10 ;  /* 0x00000009ff053299 */ /* 0x000fe2000801160a */
[----:B------:R-:W-:Y:S01]  /*2500*/  UMOV UR14, UR15 ;  /* 0x0000000f000e7c82 */ /* 0x000fe20008000000 */
[----:B------:R-:W-:Y:S01]  /*2510*/  UMOV UR22, UR23 ;  /* 0x0000001700167c82 */ /* 0x000fe20008000000 */
[----:B------:R-:W-:Y:S02]  /*2520*/  USHF.R.U32.HI UR17, URZ, UR17, UR14 ;  /* 0x00000011ff117299 */ /* 0x000fe4000801160e */
[----:B------:R-:W-:Y:S02]  /*2530*/  USEL UR4, UR31, UR4, !UP0 ;  /* 0x000000041f047287 */ /* 0x000fe4000c000000 */
[----:B------:R-:W-:-:S02]  /*2540*/  @UP3 USHF.R.U32.HI UR7, URZ, UR9, UR22 ;  /* 0x00000009ff073299 */ /* 0x000fc40008011616 */
[----:B------:R-:W-:Y:S02]  /*2550*/  UIMAD UR10, UR45, UR5, URZ ;  /* 0x000000052d0a72a4 */ /* 0x000fe4000f8e02ff */
[----:B------:R-:W-:Y:S02]  /*2560*/  USEL UR5, UR37, UR17, !UP2 ;  /* 0x0000001125057287 */ /* 0x000fe4000d000000 */
[----:B------:R-:W-:Y:S02]  /*2570*/  UIMAD UR12, UR45, UR7, URZ ;  /* 0x000000072d0c72a4 */ /* 0x000fe4000f8e02ff */
[----:B------:R-:W-:Y:S02]  /*2580*/  UISETP.GE.AND UP0, UPT, UR4, UR10, UPT ;  /* 0x0000000a0400728c */ /* 0x000fe4000bf06270 */
[----:B------:R-:W-:Y:S02]  /*2590*/  UIMAD.WIDE.U32 UR10, UR4, UR8, URZ ;  /* 0x00000008040a72a5 */ /* 0x000fe4000f8e00ff */
[----:B------:R-:W-:-:S02]  /*25a0*/  UISETP.GE.OR UP0, UPT, UR5, UR12, UP0 ;  /* 0x0000000c0500728c */ /* 0x000fc40008706670 */
[----:B------:R-:W-:Y:S02]  /*25b0*/  UIMAD.WIDE.U32 UR14, UR5, UR8, URZ ;  /* 0x00000008050e72a5 */ /* 0x000fe4000f8e00ff */
[----:B------:R-:W-:Y:S01]  /*25c0*/  UIADD3 UR12, UPT, UPT, -UR5, URZ, URZ ;  /* 0x000000ff050c7290 */ /* 0x000fe2000fffe1ff */
[----:B------:R-:W-:Y:S01]  /*25d0*/  UMOV UR10, UR11 ;  /* 0x0000000b000a7c82 */ /* 0x000fe20008000000 */
[----:B------:R-:W-:Y:S02]  /*25e0*/  UIADD3 UR11, UPT, UPT, -UR4, URZ, URZ ;  /* 0x000000ff040b7290 */ /* 0x000fe4000fffe1ff */
[----:B------:R-:W-:-:S03]  /*25f0*/  USHF.R.U32.HI UR10, URZ, UR9, UR10 ;  /* 0x00000009ff0a7299 */ /* 0x000fc6000801160a */
[----:B------:R-:W-:Y:S01]  /*2600*/  @!UP0 UMOV UR8, UR15 ;  /* 0x0000000f00088c82 */ /* 0x000fe20008000000 */
[----:B------:R-:W-:Y:S02]  /*2610*/  UIMAD UR11, UR18, UR11, UR31 ;  /* 0x0000000b120b72a4 */ /* 0x000fe4000f8e021f */
[----:B------:R-:W-:Y:S02]  /*2620*/  USEL UR10, UR4, UR10, !UP3 ;  /* 0x0000000a040a7287 */ /* 0x000fe4000d800000 */
[----:B------:R-:W-:Y:S02]  /*2630*/  @!UP0 USHF.R.U32.HI UR8, URZ, UR9, UR8 ;  /* 0x00000009ff088299 */ /* 0x000fe40008011608 */
[----:B------:R-:W-:Y:S02]  /*2640*/  UIADD3 UR9, UPT, UPT, -UR10, URZ, URZ ;  /* 0x000000ff0a097290 */ /* 0x000fe4000fffe1ff */
[----:B------:R-:W-:Y:S02]  /*2650*/  @!UP0 USEL UR8, UR5, UR8, !UP3 ;  /* 0x0000000805088287 */ /* 0x000fe4000d800000 */
[----:B------:R-:W-:-:S02]  /*2660*/  UIMAD UR9, UR45, UR9, UR4 ;  /* 0x000000092d0972a4 */ /* 0x000fc4000f8e0204 */
[----:B------:R-:W-:Y:S02]  /*2670*/  @!UP0 UIADD3 UR10, UPT, UPT, UR10, -UR8, URZ ;  /* 0x800000080a0a8290 */ /* 0x000fe4000fffe0ff */
[----:B------:R-:W-:Y:S02]  /*2680*/  @!UP0 UIMAD UR8, UR9, UR7, UR8 ;  /* 0x00000007090882a4 */ /* 0x000fe4000f8e0208 */
[----:B------:R-:W-:Y:S02]  /*2690*/  @!UP0 UIMAD UR4, UR45, UR10, UR5 ;  /* 0x0000000a2d0482a4 */ /* 0x000fe4000f8e0205 */
[----:B------:R-:W-:Y:S02]  /*26a0*/  UIMAD UR7, UR20, UR12, UR37 ;  /* 0x0000000c140772a4 */ /* 0x000fe4000f8e0225 */
[----:B------:R-:W-:Y:S01]  /*26b0*/  UIMAD UR31, UR4, UR18, UR11 ;  /* 0x00000012041f72a4 */ /* 0x000fe2000f8e020b */
[----:B------:R-:W-:Y:S02]  /*26c0*/  @!UP0 UMOV UR5, UR8 ;  /* 0x0000000800058c82 */ /* 0x000fe40008000000 */
[----:B------:R-:W-:-:S12]  /*26d0*/  UIMAD UR37, UR5, UR20, UR7 ;  /* 0x00000014052572a4 */ /* 0x000fd8000f8e0207 */
.L_x_40:
[----:B------:R-:W2:Y:S02]  /*26e0*/  LDCU UR4, c[0x0][0xb30] ;  /* 0x00016600ff0477ac */ /* 0x000ea40008000800 */
[----:B--2---:R-:W-:-:S09]  /*26f0*/  UISETP.NE.AND UP0, UPT, UR4, 0x1, UPT ;  /* 0x000000010400788c */ /* 0x004fd2000bf05270 */
[----:B------:R-:W-:Y:S05]  /*2700*/  BRA.U UP0, `(.L_x_41) ;  /* 0x0000000100447547 */ /* 0x000fea000b800000 */
[----:B------:R-:W2:Y:S01]  /*2710*/  LDCU.128 UR16, c[0x0][0xb10] ;  /* 0x00016200ff1077ac */ /* 0x000ea20008000c00 */
[----:B------:R-:W3:Y:S01]  /*2720*/  LDCU UR10, c[0x0][0xb0c] ;  /* 0x00016180ff0a77ac */ /* 0x000ee20008000800 */
[----:B------:R-:W4:Y:S01]  /*2730*/  LDCU UR7, c[0x0][0xb20] ;  /* 0x00016400ff0777ac */ /* 0x000f220008000800 */
[----:B--2---:R-:W-:Y:S02]  /*2740*/  UIMAD.WIDE.U32 UR8, UR37, UR16, URZ ;  /* 0x00000010250872a5 */ /* 0x004fe4000f8e00ff */
[----:B------:R-:W-:Y:S02]  /*2750*/  UIMAD.WIDE.U32 UR4, UR31, UR19, URZ ;  /* 0x000000131f0472a5 */ /* 0x000fe4000f8e00ff */
[----:B---3--:R-:W-:Y:S02]  /*2760*/  UISETP.NE.AND UP2, UPT, UR10, 0x1, UPT ;  /* 0x000000010a00788c */ /* 0x008fe4000bf45270 */
[----:B------:R-:W-:Y:S01]  /*2770*/  UISETP.NE.AND UP0, UPT, UR18, 0x1, UPT ;  /* 0x000000011200788c */ /* 0x000fe2000bf05270 */
[----:B------:R-:W-:-:S02]  /*2780*/  UMOV UR8, UR9 ;  /* 0x0000000900087c82 */ /* 0x000fc40008000000 */
[----:B------:R-:W-:Y:S01]  /*2790*/  UMOV UR4, UR5 ;  /* 0x0000000500047c82 */ /* 0x000fe20008000000 */
[----:B------:R-:W-:Y:S02]  /*27a0*/  USHF.R.U32.HI UR17, URZ, UR17, UR8 ;  /* 0x00000011ff117299 */ /* 0x000fe40008011608 */
[----:B----4-:R-:W-:Y:S02]  /*27b0*/  USHF.R.U32.HI UR4, URZ, UR7, UR4 ;  /* 0x00000007ff047299 */ /* 0x010fe40008011604 */
[----:B------:R-:W-:Y:S02]  /*27c0*/  USEL UR5, UR37, UR17, !UP2 ;  /* 0x0000001125057287 */ /* 0x000fe4000d000000 */
[----:B------:R-:W-:-:S04]  /*27d0*/  USEL UR4, UR31, UR4, !UP0 ;  /* 0x000000041f047287 */ /* 0x000fc8000c000000 */
[----:B------:R-:W-:Y:S02]  /*27e0*/  UIADD3 UR7, UPT, UPT, UR5, -UR4, URZ ;  /* 0x8000000405077290 */ /* 0x000fe4000fffe0ff */
[----:B------:R-:W-:Y:S02]  /*27f0*/  UIADD3 UR4, UPT, UPT, -UR5, UR4, URZ ;  /* 0x0000000405047290 */ /* 0x000fe4000fffe1ff */
[----:B------:R-:W-:Y:S02]  /*2800*/  UIMAD UR31, UR7, UR18, UR31 ;  /* 0x00000012071f72a4 */ /* 0x000fe4000f8e021f */
[----:B------:R-:W-:-:S12]  /*2810*/  UIMAD UR37, UR4, UR10, UR37 ;  /* 0x0000000a042572a4 */ /* 0x000fd8000f8e0225 */
.L_x_41:
[----:B------:R-:W-:Y:S01]  /*2820*/  VIADD R11, R11, 0x1 ;  /* 0x000000010b0b7836 */ /* 0x000fe20000000000 */
[----:B------:R-:W-:Y:S01]  /*2830*/  R2UR UR4, R88 ;  /* 0x00000000580472ca */ /* 0x000fe200000e0000 */
[----:B------:R-:W-:Y:S01]  /*2840*/  UIADD3 UR32, UPT, UPT, UR31, UR59, URZ ;  /* 0x0000003b1f207290 */ /* 0x000fe2000fffe0ff */
[----:B------:R-:W-:Y:S02]  /*2850*/  PLOP3.LUT P1, PT, PT, PT, PT, 0x80, 0x8 ;  /* 0x000000000008781c */ /* 0x000fe40003f2f070 */
[----:B------:R-:W-:-:S04]  /*2860*/  ISETP.NE.AND P0, PT, R11, 0x2, PT ;  /* 0x000000020b00780c */ /* 0x000fc80003f05270 */
[----:B------:R-:W-:Y:S02]  /*2870*/  SEL R3, RZ, 0x1, P0 ;  /* 0x00000001ff037807 */ /* 0x000fe40000000000 */
[----:B------:R-:W-:Y:S02]  /*2880*/  SEL R11, R11, RZ, P0 ;  /* 0x000000ff0b0b7207 */ /* 0x000fe40000000000 */
[----:B------:R-:W-:Y:S01]  /*2890*/  LOP3.LUT R10, R10, R3, RZ, 0x3c, !PT ;  /* 0x000000030a0a7212 */ /* 0x000fe200078e3cff */
[----:B------:R-:W-:Y:S01]  /*28a0*/  UIADD3 UR20, UPT, UPT, UR37, UR4, URZ ;  /* 0x0000000425147290 */ /* 0x000fe2000fffe0ff */
[----:B------:R-:W-:Y:S11]  /*28b0*/  BRA.U UP1, `(.L_x_42) ;  /* 0xfffffff101447547 */ /* 0x000ff6000b83ffff */
[----:B------:R-:W-:Y:S01]  /*28c0*/  UIADD3 UR13, UPT, UPT, UR13, 0x20, URZ ;  /* 0x000000200d0d7890 */ /* 0x000fe2000fffe0ff */
[----:B------:R-:W-:-:S03]  /*28d0*/  SHF.L.U32 R3, R12, 0x1f, RZ ;  /* 0x0000001f0c037819 */ /* 0x000fc600000006ff */
[----:B------:R-:W-:-:S09]  /*28e0*/  ULEA UR4, UR6, UR13, 0x3 ;  /* 0x0000000d06047291 */ /* 0x000fd2000f8e18ff */
[----:B------:R-:W2:Y:S02]  /*28f0*/  SYNCS.PHASECHK.TRANS64.TRYWAIT P0, [UR4], R3 ;  /* 0x00000003ff0075a7 */ /* 0x000ea40008001104 */
[----:B--2---:R-:W-:Y:S05]  /*2900*/  @!P0 BRA `(.L_x_43) ;  /* 0x0000007400788947 */ /* 0x004fea0003800000 */
.L_x_148:
[----:B------:R-:W-:-:S04]  /*2910*/  UIADD3 UR4, UPT, UPT, UR6, 0x1, URZ ;  /* 0x0000000106047890 */ /* 0x000fc8000fffe0ff */
[----:B------:R-:W-:-:S04]  /*2920*/  UISETP.NE.AND UP0, UPT, UR4, 0x4, UPT ;  /* 0x000000040400788c */ /* 0x000fc8000bf05270 */
[----:B------:R-:W-:Y:S02]  /*2930*/  USEL UR6, URZ, 0x1, UP0 ;  /* 0x00000001ff067887 */ /* 0x000fe40008000000 */
[----:B------:R-:W-:-:S04]  /*2940*/  USEL UR4, UR4, URZ, UP0 ;  /* 0x000000ff04047287 */ /* 0x000fc80008000000 */
[----:B------:R-:W-:Y:S01]  /*2950*/  ULEA UR5, UR4, UR13, 0x3 ;  /* 0x0000000d04057291 */ /* 0x000fe2000f8e18ff */
[----:B------:R-:W-:-:S04]  /*2960*/  LOP3.LUT R2, R12, UR6, RZ, 0x3c, !PT ;  /* 0x000000060c027c12 */ /* 0x000fc8000f8e3cff */
[----:B-1----:R-:W-:-:S04]  /*2970*/  SHF.L.U32 R3, R2, 0x1f, RZ ;  /* 0x0000001f02037819 */ /* 0x002fc800000006ff */
[----:B------:R-:W1:Y:S02]  /*2980*/  SYNCS.PHASECHK.TRANS64.TRYWAIT P0, [UR5], R3 ;  /* 0x00000003ff0075a7 */ /* 0x000e640008001105 */
[----:B-1----:R-:W-:Y:S05]  /*2990*/  @!P0 BRA `(.L_x_44) ;  /* 0x00000074006c8947 */ /* 0x002fea0003800000 */
.L_x_150:
        /* <DEDUP_REMOVED lines=9> */
.L_x_152:
[----:B------:R-:W-:-:S04]  /*2a30*/  UIADD3 UR4, UPT, UPT, UR4, 0x1, URZ ;  /* 0x0000000104047890 */ /* 0x000fc8000fffe0ff */
[----:B------:R-:W-:-:S04]  /*2a40*/  UISETP.NE.AND UP0, UPT, UR4, 0x4, UPT ;  /* 0x000000040400788c */ /* 0x000fc8000bf05270 */
[----:B------:R-:W-:Y:S02]  /*2a50*/  USEL UR5, URZ, 0x1, UP0 ;  /* 0x00000001ff057887 */ /* 0x000fe40008000000 */
[----:B------:R-:W-:-:S04]  /*2a60*/  USEL UR4, UR4, URZ, UP0 ;  /* 0x000000ff04047287 */ /* 0x000fc80008000000 */
[----:B------:R-:W-:Y:S01]  /*2a70*/  ULEA UR4, UR4, UR13, 0x3 ;  /* 0x0000000d04047291 */ /* 0x000fe2000f8e18ff */
[----:B-1----:R-:W-:-:S04]  /*2a80*/  LOP3.LUT R3, R2, UR5, RZ, 0x3c, !PT ;  /* 0x0000000502037c12 */ /* 0x002fc8000f8e3cff */
[----:B------:R-:W-:Y:S01]  /*2a90*/  SHF.L.U32 R3, R3, 0x1f, RZ ;  /* 0x0000001f03037819 */ /* 0x000fe200000006ff */
[----:B------:R-:W-:-:S07]  /*2aa0*/  IMAD.U32 R0, RZ, RZ, UR4 ;  /* 0x00000004ff007e24 */ /* 0x000fce000f8e00ff */
.L_x_46:
[----:B-1----:R1:W2:Y:S02]  /*2ab0*/  SYNCS.PHASECHK.TRANS64.TRYWAIT P0, [R0+URZ], R3 ;  /* 0x00000003000075a7 */ /* 0x0022a400080011ff */
[----:B--2---:R-:W-:Y:S05]  /*2ac0*/  @!P0 NANOSLEEP.SYNCS 0x989680 ;  /* 0x009896800000895d */ /* 0x004fea0003900000 */
[----:B------:R-:W2:Y:S02]  /*2ad0*/  @!P0 SYNCS.PHASECHK.TRANS64 P0, [R0+URZ], R3 ;  /* 0x00000003000085a7 */ /* 0x000ea400080010ff */
[----:B--2---:R-:W-:Y:S05]  /*2ae0*/  @P0 EXIT ;  /* 0x000000000000094d */ /* 0x004fea0003800000 */
[----:B------:R-:W-:Y:S05]  /*2af0*/  BRA `(.L_x_46) ;  /* 0xfffffffc00ec7947 */ /* 0x000fea000383ffff */
.L_x_22:
[----:B------:R-:W-:-:S04]  /*2b00*/  UISETP.NE.AND UP0, UPT, UR58, URZ, UPT ;  /* 0x000000ff3a00728c */ /* 0x000fc8000bf05270 */
[----:B------:R-:W-:-:S09]  /*2b10*/  UISETP.NE.OR UP0, UPT, UR13, 0x1, UP0 ;  /* 0x000000010d00788c */ /* 0x000fd20008705670 */
[----:B------:R-:W-:Y:S05]  /*2b20*/  BRA.U UP0, `(.L_x_47) ;  /* 0x0000000500487547 */ /* 0x000fea000b800000 */
[----:B------:R-:W-:Y:S01]  /*2b30*/  ISETP.GE.U32.AND P2, PT, R0, 0x4, PT ;  /* 0x000000040000780c */ /* 0x000fe20003f46070 */
[----:B------:R-:W-:Y:S01]  /*2b40*/  IMAD.MOV.U32 R12, RZ, RZ, 0x1 ;  /* 0x00000001ff0c7424 */ /* 0x000fe200078e00ff */
[----:B------:R-:W-:Y:S02]  /*2b50*/  CS2R R10, SRZ ;  /* 0x00000000000a7805 */ /* 0x000fe4000001ff00 */
[----:B------:R-:W-:Y:S01]  /*2b60*/  CS2R R8, SRZ ;  /* 0x0000000000087805 */ /* 0x000fe2000001ff00 */
[----:B------:R-:W-:Y:S01]  /*2b70*/  UMOV UR4, 0x400 ;  /* 0x0000040000047882 */ /* 0x000fe20000000000 */
[----:B------:R-:W-:Y:S01]  /*2b80*/  UMOV UR5, URZ ;  /* 0x000000ff00057c82 */ /* 0x000fe20008000000 */
[----:B------:R-:W-:-:S12]  /*2b90*/  ULEA UR6, UR58, UR4, 0x18 ;  /* 0x000000043a067291 */ /* 0x000fd8000f8ec0ff */
.L_x_51:
[----:B------:R-:W-:Y:S02]  /*2ba0*/  LEA R2, R8, UR6, 0x3 ;  /* 0x0000000608027c11 */ /* 0x000fe4000f8e18ff */
[----:B------:R-:W-:-:S03]  /*2bb0*/  SHF.L.U32 R5, R9, 0x1f, RZ ;  /* 0x0000001f09057819 */ /* 0x000fc600000006ff */
[----:B------:R-:W-:Y:S01]  /*2bc0*/  VIADD R4, R2, 0x100 ;  /* 0x0000010002047836 */ /* 0x000fe20000000000 */
[----:B------:R-:W1:Y:S02]  /*2bd0*/  SYNCS.PHASECHK.TRANS64.TRYWAIT P0, [R2+URZ+0xf0], R5 ;  /* 0x0000f005020075a7 */ /* 0x000e6400080011ff */
[----:B-1----:R-:W-:Y:S05]  /*2be0*/  @!P0 BRA `(.L_x_48) ;  /* 0x0000007400088947 */ /* 0x002fea0003800000 */
.L_x_153:
[----:B------:R-:W-:Y:S01]  /*2bf0*/  ULEA UR4, UR5, UR6, 0x3 ;  /* 0x0000000605047291 */ /* 0x000fe2000f8e18ff */
[----:B------:R-:W-:Y:S02]  /*2c00*/  PRMT R4, RZ, 0x654, R4 ;  /* 0x00000654ff047816 */ /* 0x000fe40000000004 */
[----:B-1----:R-:W-:Y:S01]  /*2c10*/  SHF.L.U32 R5, R12, 0x1f, RZ ;  /* 0x0000001f0c057819 */ /* 0x002fe200000006ff */
[----:B------:R-:W-:Y:S01]  /*2c20*/  UIADD3 UR7, UPT, UPT, UR4, 0x90, URZ ;  /* 0x0000009004077890 */ /* 0x000fe2000fffe0ff */
[----:B------:R1:W-:Y:S05]  /*2c30*/  SYNCS.ARRIVE.TRANS64.RED.A1T0 RZ, [R4+URZ], RZ ;  /* 0x000000ff04ff79a7 */ /* 0x0003ea00081004ff */
[----:B------:R-:W-:Y:S01]  /*2c40*/  IMAD.U32 R7, RZ, RZ, UR7 ;  /* 0x00000007ff077e24 */ /* 0x000fe2000f8e00ff */
[----:B------:R-:W2:Y:S04]  /*2c50*/  SYNCS.PHASECHK.TRANS64.TRYWAIT P0, [UR4+0xa0], R5 ;  /* 0x0000a005ff0075a7 */ /* 0x000ea80008001104 */
[----:B------:R-:W-:Y:S01]  /*2c60*/  PRMT R6, R0, 0x654, R7 ;  /* 0x0000065400067816 */ /* 0x000fe20000000007 */
[----:B-1----:R-:W-:Y:S01]  /*2c70*/  @!P2 IMAD.MOV.U32 R4, RZ, RZ, 0x10 ;  /* 0x00000010ff04a424 */ /* 0x002fe200078e00ff */
[----:B--2---:R-:W-:Y:S06]  /*2c80*/  @!P0 BRA `(.L_x_49) ;  /* 0x0000007000f48947 */ /* 0x004fec0003800000 */
.L_x_155:
[----:B------:R-:W-:Y:S01]  /*2c90*/  ULEA UR8, UR5, UR6, 0x4 ;  /* 0x0000000605087291 */ /* 0x000fe2000f8e20ff */
[----:B------:R-:W-:Y:S01]  /*2ca0*/  SEL R3, R6, R3, !P2 ;  /* 0x0000000306037207 */ /* 0x000fe20005000000 */
[----:B------:R-:W-:Y:S01]  /*2cb0*/  UIADD3 UR9, UPT, UPT, UR4, 0x90, URZ ;  /* 0x0000009004097890 */ /* 0x000fe2000fffe0ff */
[----:B-1----:R-:W-:Y:S01]  /*2cc0*/  LEA R2, R11, UR6, 0x3 ;  /* 0x000000060b027c11 */ /* 0x002fe2000f8e18ff */
[----:B------:R-:W-:Y:S01]  /*2cd0*/  UIADD3 UR8, UPT, UPT, UR8, 0x120, URZ ;  /* 0x0000012008087890 */ /* 0x000fe2000fffe0ff */
[----:B------:R-:W-:Y:S01]  /*2ce0*/  SHF.L.U32 R5, R10, 0x1f, RZ ;  /* 0x0000001f0a057819 */ /* 0x000fe200000006ff */
[----:B------:R1:W-:Y:S01]  /*2cf0*/  @!P2 SYNCS.ARRIVE.TRANS64.RED RZ, [R3+URZ], R4 ;  /* 0x0000000403ffa9a7 */ /* 0x0003e200080004ff */
[----:B------:R-:W-:Y:S01]  /*2d00*/  UIADD3 UR4, UPT, UPT, UR5, 0x1, URZ ;  /* 0x0000000105047890 */ /* 0x000fe2000fffe0ff */
[----:B------:R-:W-:-:S03]  /*2d10*/  VIADD R8, R8, 0x1 ;  /* 0x0000000108087836 */ /* 0x000fc60000000000 */
[----:B------:R-:W-:Y:S02]  /*2d20*/  UISETP.NE.AND UP0, UPT, UR4, 0x2, UPT ;  /* 0x000000020400788c */ /* 0x000fe4000bf05270 */
[----:B------:R-:W-:Y:S06]  /*2d30*/  UGETNEXTWORKID.BROADCAST [UR8], [UR9] ;  /* 0x00000000080073ca */ /* 0x000fec0008000100 */
[----:B------:R-:W-:Y:S01]  /*2d40*/  USEL UR7, URZ, 0x1, UP0 ;  /* 0x00000001ff077887 */ /* 0x000fe20008000000 */
[----:B------:R-:W-:Y:S01]  /*2d50*/  ISETP.NE.AND P0, PT, R8, 0x2, PT ;  /* 0x000000020800780c */ /* 0x000fe20003f05270 */
[----:B------:R-:W-:Y:S01]  /*2d60*/  USEL UR5, UR4, URZ, UP0 ;  /* 0x000000ff04057287 */ /* 0x000fe20008000000 */
[----:B------:R-:W2:Y:S03]  /*2d70*/  SYNCS.PHASECHK.TRANS64.TRYWAIT P1, [R2+URZ+0x90], R5 ;  /* 0x00009005020075a7 */ /* 0x000ea600080211ff */
[----:B------:R-:W-:Y:S01]  /*2d80*/  LOP3.LUT R12, R12, UR7, RZ, 0x3c, !PT ;  /* 0x000000070c0c7c12 */ /* 0x000fe2000f8e3cff */
[----:B-12---:R-:W-:Y:S07]  /*2d90*/  @!P1 BRA `(.L_x_50) ;  /* 0x0000007000c89947 */ /* 0x006fee0003800000 */
.L_x_156:
[C---:B------:R-:W-:Y:S01]  /*2da0*/  LEA R4, R11.reuse, UR6, 0x4 ;  /* 0x000000060b047c11 */ /* 0x040fe2000f8e20ff */
[----:B-1----:R-:W-:Y:S01]  /*2db0*/  VIADD R2, R2, 0xa0 ;  /* 0x000000a002027836 */ /* 0x002fe20000000000 */
[----:B------:R-:W-:Y:S01]  /*2dc0*/  SEL R8, R8, RZ, P0 ;  /* 0x000000ff08087207 */ /* 0x000fe20000000000 */
[----:B------:R-:W-:-:S03]  /*2dd0*/  VIADD R11, R11, 0x1 ;  /* 0x000000010b0b7836 */ /* 0x000fc60000000000 */
[----:B------:R-:W1:Y:S01]  /*2de0*/  LDS.128 R4, [R4+0x120] ;  /* 0x0001200004047984 */ /* 0x000e620000000c00 */
[----:B------:R-:W-:Y:S02]  /*2df0*/  PRMT R2, RZ, 0x654, R2 ;  /* 0x00000654ff027816 */ /* 0x000fe40000000002 */
[C---:B------:R-:W-:Y:S01]  /*2e00*/  ISETP.NE.AND P1, PT, R11.reuse, 0x2, PT ;  /* 0x000000020b00780c */ /* 0x040fe20003f25270 */
[----:B------:R-:W-:Y:S01]  /*2e10*/  @!PT LDS RZ, [RZ] ;  /* 0x00000000fffff984 */ /* 0x000fe20000000800 */
[----:B------:R-:W-:Y:S01]  /*2e20*/  @!PT LDS RZ, [RZ] ;  /* 0x00000000fffff984 */ /* 0x000fe20000000800 */
[----:B------:R-:W-:Y:S01]  /*2e30*/  @!PT LDS RZ, [RZ] ;  /* 0x00000000fffff984 */ /* 0x000fe20000000800 */
[----:B------:R-:W-:Y:S01]  /*2e40*/  @!PT LDS RZ, [RZ] ;  /* 0x00000000fffff984 */ /* 0x000fe20000000800 */
[----:B------:R2:W-:Y:S06]  /*2e50*/  MEMBAR.ALL.CTA ;  /* 0x0000000000007992 */ /* 0x0005ec0000008000 */
[----:B--2---:R-:W2:Y:S01]  /*2e60*/  FENCE.VIEW.ASYNC.S ;  /* 0x00000000000073c6 */ /* 0x004ea20000000000 */
[----:B------:R-:W-:Y:S01]  /*2e70*/  SEL R11, R11, RZ, P1 ;  /* 0x000000ff0b0b7207 */ /* 0x000fe20000800000 */
[----:B--2---:R2:W-:Y:S01]  /*2e80*/  SYNCS.ARRIVE.TRANS64.RED.A1T0 RZ, [R2+URZ], RZ ;  /* 0x000000ff02ff79a7 */ /* 0x0045e200081004ff */
[----:B-1----:R-:W-:-:S02]  /*2e90*/  LOP3.LUT P3, RZ, R6, 0x1, RZ, 0xc0, !PT ;  /* 0x0000000106ff7812 */ /* 0x002fc4000786c0ff */
[----:B------:R-:W-:-:S04]  /*2ea0*/  SEL R5, RZ, 0x1, P1 ;  /* 0x00000001ff057807 */ /* 0x000fc80000800000 */
[----:B------:R-:W-:Y:S02]  /*2eb0*/  LOP3.LUT R10, R10, R5, RZ, 0x3c, !PT ;  /* 0x000000050a0a7212 */ /* 0x000fe400078e3cff */
[----:B--2---:R-:W-:-:S04]  /*2ec0*/  SEL R2, RZ, 0x1, P0 ;  /* 0x00000001ff027807 */ /* 0x004fc80000000000 */
[----:B------:R-:W-:Y:S01]  /*2ed0*/  LOP3.LUT R9, R9, R2, RZ, 0x3c, !PT ;  /* 0x0000000209097212 */ /* 0x000fe200078e3cff */
[----:B------:R-:W-:Y:S06]  /*2ee0*/  @P3 BRA `(.L_x_51) ;  /* 0xfffffffc002c3947 */ /* 0x000fec000383ffff */
[----:B------:R-:W-:Y:S01]  /*2ef0*/  ULEA UR4, UR5, UR6, 0x3 ;  /* 0x0000000605047291 */ /* 0x000fe2000f8e18ff */
[----:B------:R-:W-:-:S08]  /*2f00*/  SHF.L.U32 R3, R12, 0x1f, RZ ;  /* 0x0000001f0c037819 */ /* 0x000fd000000006ff */
[----:B------:R-:W1:Y:S02]  /*2f10*/  SYNCS.PHASECHK.TRANS64 P0, [UR4+0xa0], R3 ;  /* 0x0000a003ff0075a7 */ /* 0x000e640008001004 */
[----:B-1----:R-:W-:Y:S05]  /*2f20*/  @P0 BRA `(.L_x_52) ;  /* 0x0000000000080947 */ /* 0x002fea0003800000 */
[----:B------:R-:W1:Y:S02]  /*2f30*/  SYNCS.PHASECHK.TRANS64.TRYWAIT P0, [UR4+0xa0], R3 ;  /* 0x0000a003ff0075a7 */ /* 0x000e640008001104 */
[----:B-1----:R-:W-:Y:S05]  /*2f40*/  @!P0 BRA `(.L_x_53) ;  /* 0x0000007000708947 */ /* 0x002fea0003800000 */
.L_x_52:
[----:B------:R-:W-:-:S04]  /*2f50*/  UIADD3 UR7, UPT, UPT, UR5, 0x1, URZ ;  /* 0x0000000105077890 */ /* 0x000fc8000fffe0ff */
[----:B------:R-:W-:-:S04]  /*2f60*/  UISETP.NE.AND UP0, UPT, UR7, 0x2, UPT ;  /* 0x000000020700788c */ /* 0x000fc8000bf05270 */
[----:B------:R-:W-:Y:S02]  /*2f70*/  USEL UR8, URZ, 0x1, UP0 ;  /* 0x00000001ff087887 */ /* 0x000fe40008000000 */
[----:B------:R-:W-:-:S04]  /*2f80*/  USEL UR7, UR7, URZ, UP0 ;  /* 0x000000ff07077287 */ /* 0x000fc80008000000 */
[----:B------:R-:W-:Y:S01]  /*2f90*/  ULEA UR7, UR7, UR6, 0x3 ;  /* 0x0000000607077291 */ /* 0x000fe2000f8e18ff */
[----:B-1----:R-:W-:-:S04]  /*2fa0*/  LOP3.LUT R3, R12, UR8, RZ, 0x3c, !PT ;  /* 0x000000080c037c12 */ /* 0x002fc8000f8e3cff */
[----:B------:R-:W-:-:S04]  /*2fb0*/  SHF.L.U32 R0, R3, 0x1f, RZ ;  /* 0x0000001f03007819 */ /* 0x000fc800000006ff */
[----:B------:R-:W1:Y:S02]  /*2fc0*/  SYNCS.PHASECHK.TRANS64 P0, [UR7+0xa0], R0 ;  /* 0x0000a000ff0075a7 */ /* 0x000e640008001007 */
[----:B-1----:R-:W-:Y:S05]  /*2fd0*/  @P0 EXIT ;  /* 0x000000000000094d */ /* 0x002fea0003800000 */
[----:B------:R-:W-:Y:S02]  /*2fe0*/  SHF.L.U32 R3, R3, 0x1f, RZ ;  /* 0x0000001f03037819 */ /* 0x000fe400000006ff */
[----:B------:R-:W-:-:S07]  /*2ff0*/  MOV R0, UR7 ;  /* 0x0000000700007c02 */ /* 0x000fce0008000f00 */
.L_x_54:
[----:B-1----:R1:W2:Y:S02]  /*3000*/  SYNCS.PHASECHK.TRANS64.TRYWAIT P0, [R0+URZ+0xa0], R3 ;  /* 0x0000a003000075a7 */ /* 0x0022a400080011ff */
[----:B--2---:R-:W-:Y:S05]  /*3010*/  @!P0 NANOSLEEP.SYNCS 0x989680 ;  /* 0x009896800000895d */ /* 0x004fea0003900000 */
[----:B------:R-:W2:Y:S02]  /*3020*/  @!P0 SYNCS.PHASECHK.TRANS64 P0, [R0+URZ+0xa0], R3 ;  /* 0x0000a003000085a7 */ /* 0x000ea400080010ff */
[----:B--2---:R-:W-:Y:S05]  /*3030*/  @P0 EXIT ;  /* 0x000000000000094d */ /* 0x004fea0003800000 */
[----:B------:R-:W-:Y:S05]  /*3040*/  BRA `(.L_x_54) ;  /* 0xfffffffc00ec7947 */ /* 0x000fea000383ffff */
.L_x_47:
[----:B------:R-:W-:Y:S05]  /*3050*/  BRA.U UP4, `(.L_x_55) ;  /* 0x0000001104847547 */ /* 0x000fea000b800000 */
[----:B------:R-:W-:Y:S01]  /*3060*/  UMOV UR4, 0x40 ;  /* 0x0000004000047882 */ /* 0x000fe20000000000 */
[----:B------:R-:W-:Y:S01]  /*3070*/  NOP ;  /* 0x0000000000007918 */ /* 0x000fe20000000000 */
[----:B------:R-:W-:Y:S01]  /*3080*/  ULEA UR5, UR58, UR4, 0x18 ;  /* 0x000000043a057291 */ /* 0x000fe2000f8ec0ff */
[----:B------:R-:W-:Y:S02]  /*3090*/  UMOV UR6, 0x400 ;  /* 0x0000040000067882 */ /* 0x000fe40000000000 */
[----:B------:R-:W-:-:S06]  /*30a0*/  ULEA UR6, UR58, UR6, 0x18 ;  /* 0x000000063a067291 */ /* 0x000fcc000f8ec0ff */
[----:B------:R-:W1:Y:S02]  /*30b0*/  LDS.U8 R0, [UR5+0x1c] ;  /* 0x00001c05ff007984 */ /* 0x000e640008000000 */
[----:B-1----:R-:W-:-:S13]  /*30c0*/  ISETP.NE.AND P0, PT, R0, RZ, PT ;  /* 0x000000ff0000720c */ /* 0x002fda0003f05270 */
[----:B------:R-:W-:Y:S05]  /*30d0*/  @P0 BRA `(.L_x_56) ;  /* 0x0000000400080947 */ /* 0x000fea0003800000 */
[----:B------:R-:W-:Y:S02]  /*30e0*/  UISETP.NE.U32.AND UP1, UPT, UR27, 0x1, UPT ;  /* 0x000000011b00788c */ /* 0x000fe4000bf25070 */
[----:B------:R-:W-:-:S07]  /*30f0*/  UIADD3 UR7, UPT, UPT, UR5, 0x8, URZ ;  /* 0x0000000805077890 */ /* 0x000fce000fffe0ff */
[----:B------:R-:W-:Y:S05]  /*3100*/  BRA.U !UP1, `(.L_x_57) ;  /* 0x00000001099c7547 */ /* 0x000fea000b800000 */
[----:B------:R-:W-:Y:S01]  /*3110*/  ELECT P0, URZ, PT ;  /* 0x0000000000ff782f */ /* 0x000fe20003800000 */
[----:B------:R-:W-:-:S12]  /*3120*/  BSSY B0, `(.L_x_57) ;  /* 0x0000025000007945 */ /* 0x000fd80003800000 */
[----:B------:R-:W-:Y:S05]  /*3130*/  @!P0 BRA `(.L_x_58) ;  /* 0x00000000008c8947 */ /* 0x000fea0003800000 */
[----:B------:R-:W-:-:S05]  /*3140*/  UMOV UR4, 0x10 ;  /* 0x0000001000047882 */ /* 0x000fca0000000000 */
[----:B------:R-:W-:Y:S04]  /*3150*/  DEPBAR.LE SB1, 0x36 ;  /* 0x00009d800000791a */ /* 0x000fe80000000000 */
[----:B------:R-:W1:Y:S02]  /*3160*/  UTCATOMSWS.2CTA.FIND_AND_SET.ALIGN UP0, UR4, UR4 ;  /* 0x00000004000475e3 */ /* 0x000e640008200800 */
[----:B-1----:R-:W-:Y:S01]  /*3170*/  MOV R11, UR4 ;  /* 0x00000004000b7c02 */ /* 0x002fe20008000f00 */
[----:B------:R-:W-:Y:S06]  /*3180*/  BRA.U UP0, `(.L_x_59) ;  /* 0x0000000100187547 */ /* 0x000fec000b800000 */
.L_x_60:
[----:B------:R-:W-:Y:S05]  /*3190*/  NANOSLEEP 0x64 ;  /* 0x000000640000795d */ /* 0x000fea0003800000 */
[----:B------:R-:W-:-:S05]  /*31a0*/  UMOV UR4, 0x10 ;  /* 0x0000001000047882 */ /* 0x000fca0000000000 */
[----:B------:R-:W-:Y:S04]  /*31b0*/  DEPBAR.LE SB1, 0x36 ;  /* 0x00009d800000791a */ /* 0x000fe80000000000 */
[----:B------:R-:W1:Y:S02]  /*31c0*/  UTCATOMSWS.2CTA.FIND_AND_SET.ALIGN UP0, UR4, UR4 ;  /* 0x00000004000475e3 */ /* 0x000e640008200800 */
[----:B-1----:R-:W-:Y:S01]  /*31d0*/  MOV R11, UR4 ;  /* 0x00000004000b7c02 */ /* 0x002fe20008000f00 */
[----:B------:R-:W-:Y:S05]  /*31e0*/  BRA.U !UP0, `(.L_x_60) ;  /* 0xfffffffd08e87547 */ /* 0x000fea000b83ffff */
.L_x_59:
[----:B------:R-:W1:Y:S01]  /*31f0*/  LDS R7, [UR5+0x10] ;  /* 0x00001005ff077984 */ /* 0x000e620008000800 */
[----:B------:R-:W-:Y:S01]  /*3200*/  IMAD.U32 R5, RZ, RZ, UR6 ;  /* 0x00000006ff057e24 */ /* 0x000fe2000f8e00ff */
[----:B------:R-:W-:-:S03]  /*3210*/  MOV R4, UR29 ;  /* 0x0000001d00047c02 */ /* 0x000fc60008000f00 */
[----:B------:R-:W-:Y:S01]  /*3220*/  VIADD R5, R5, 0x140 ;  /* 0x0000014005057836 */ /* 0x000fe20000000000 */
[----:B-1----:R-:W-:-:S04]  /*3230*/  SHF.L.U32 R7, R7, 0x1f, RZ ;  /* 0x0000001f07077819 */ /* 0x002fc800000006ff */
[----:B------:R-:W1:Y:S02]  /*3240*/  SYNCS.PHASECHK.TRANS64.TRYWAIT P0, [UR5+0x8], R7 ;  /* 0x00000807ff0075a7 */ /* 0x000e640008001105 */
[----:B-1----:R-:W-:Y:S05]  /*3250*/  @P0 BRA `(.L_x_61) ;  /* 0x0000000000080947 */ /* 0x002fea0003800000 */
[----:B------:R-:W1:Y:S02]  /*3260*/  SYNCS.PHASECHK.TRANS64.TRYWAIT P0, [UR5+0x8], R7 ;  /* 0x00000807ff0075a7 */ /* 0x000e640008001105 */
[----:B-1----:R-:W-:Y:S05]  /*3270*/  @!P0 BRA `(.L_x_62) ;  /* 0x0000006c00bc8947 */ /* 0x002fea0003800000 */
.L_x_61:
[----:B-1----:R-:W-:Y:S01]  /*3280*/  HFMA2 R0, -RZ, RZ, 0, 5.9604644775390625e-08 ;  /* 0x00000001ff007431 */ /* 0x002fe200000001ff */
[----:B------:R-:W-:Y:S01]  /*3290*/  UPRMT UR4, UR29, 0x654, UR7 ;  /* 0x000006541d047896 */ /* 0x000fe20008000007 */
[----:B------:R-:W-:Y:S01]  /*32a0*/  IMAD.MOV.U32 R8, RZ, RZ, 0xffff ;  /* 0x0000ffffff087424 */ /* 0x000fe200078e00ff */
[----:B------:R-:W-:Y:S01]  /*32b0*/  PRMT R4, R4, 0x654, R5 ;  /* 0x0000065404047816 */ /* 0x000fe20000000005 */
[----:B------:R-:W-:Y:S02]  /*32c0*/  IMAD.MOV.U32 R6, RZ, RZ, 0x4 ;  /* 0x00000004ff067424 */ /* 0x000fe400078e00ff */
[----:B------:R-:W-:Y:S01]  /*32d0*/  IMAD.SHL.U32 R9, R11, 0x20, RZ ;  /* 0x000000200b097824 */ /* 0x000fe200078e00ff */
[----:B------:R-:W-:Y:S02]  /*32e0*/  MOV R5, UR4 ;  /* 0x0000000400057c02 */ /* 0x000fe40008000f00 */
[-C--:B------:R-:W-:Y:S01]  /*32f0*/  SHF.L.U32 R8, R8, R11.reuse, RZ ;  /* 0x0000000b08087219 */ /* 0x080fe200000006ff */
[----:B------:R1:W-:Y:S01]  /*3300*/  SYNCS.ARRIVE.TRANS64.RED RZ, [UR4], R6 ;  /* 0x00000006ffff79a7 */ /* 0x0003e20008000404 */
[----:B------:R-:W-:Y:S01]  /*3310*/  SHF.L.U32 R7, R0, R11, RZ ;  /* 0x0000000b00077219 */ /* 0x000fe200000006ff */
[----:B------:R1:W-:Y:S04]  /*3320*/  STS [UR6+0x140], R9 ;  /* 0x00014009ff007988 */ /* 0x0003e80008000806 */
[----:B------:R1:W-:Y:S04]  /*3330*/  STAS [R4.64], R11 ;  /* 0x0000000b04007dbd */ /* 0x0003e8000c0008ff */
[----:B------:R1:W-:Y:S04]  /*3340*/  ATOMS.OR RZ, [UR5+0x14], R8 ;  /* 0x00001408ffff798c */ /* 0x0003e8000b000005 */
[----:B------:R1:W-:Y:S04]  /*3350*/  ATOMS.OR RZ, [UR5+0x18], R7 ;  /* 0x00001807ffff798c */ /* 0x0003e8000b000005 */
[----:B------:R1:W-:Y:S02]  /*3360*/  ATOMS.XOR RZ, [UR5+0x10], R0 ;  /* 0x00001000ffff798c */ /* 0x0003e4000b800005 */
.L_x_58:
[----:B------:R-:W-:Y:S05]  /*3370*/  BSYNC B0 ;  /* 0x0000000000007941 */ /* 0x000fea0003800000 */
.L_x_57:
[----:B------:R-:W-:Y:S05]  /*3380*/  BRA.U UP1, `(.L_x_63) ;  /* 0x00000001016c7547 */ /* 0x000fea000b800000 */
[----:B------:R-:W-:-:S03]  /*3390*/  UMOV UR4, 0xffffffff ;  /* 0xffffffff00047882 */ /* 0x000fc60000000000 */
[----:B------:R-:W-:Y:S05]  /*33a0*/  BRA.DIV UR4, `(.L_x_64) ;  /* 0x0000006e04887947 */ /* 0x000fea000b800000 */
[----:B------:R-:W-:-:S13]  /*33b0*/  ELECT P6, URZ, PT ;  /* 0x0000000000ff782f */ /* 0x000fda00038c0000 */
.L_x_160:
[----:B------:R-:W-:Y:S05]  /*33c0*/  @!P6 BRA `(.L_x_63) ;  /* 0x00000000005ce947 */ /* 0x000fea0003800000 */
[----:B-1----:R-:W1:Y:S02]  /*33d0*/  LDS R5, [UR5+0x10] ;  /* 0x00001005ff057984 */ /* 0x002e640008000800 */
[----:B-1----:R-:W-:-:S04]  /*33e0*/  SHF.L.U32 R5, R5, 0x1f, RZ ;  /* 0x0000001f05057819 */ /* 0x002fc800000006ff */
[----:B------:R-:W1:Y:S02]  /*33f0*/  SYNCS.PHASECHK.TRANS64.TRYWAIT P0, [UR5+0x8], R5 ;  /* 0x00000805ff0075a7 */ /* 0x000e640008001105 */
[----:B-1----:R-:W-:Y:S05]  /*3400*/  @P0 BRA `(.L_x_65) ;  /* 0x0000000000080947 */ /* 0x002fea0003800000 */
[----:B------:R-:W1:Y:S02]  /*3410*/  SYNCS.PHASECHK.TRANS64.TRYWAIT P0, [UR5+0x8], R5 ;  /* 0x00000805ff0075a7 */ /* 0x000e640008001105 */
[----:B-1----:R-:W-:Y:S05]  /*3420*/  @!P0 BRA `(.L_x_66) ;  /* 0x0000006c00888947 */ /* 0x002fea0003800000 */
.L_x_65:
[----:B------:R-:W2:Y:S01]  /*3430*/  LDS R7, [UR6+0x140] ;  /* 0x00014006ff077984 */ /* 0x000ea20008000800 */
[----:B-1----:R-:W-:Y:S02]  /*3440*/  HFMA2 R0, -RZ, RZ, 0, 5.9604644775390625e-08 ;  /* 0x00000001ff007431 */ /* 0x002fe400000001ff */
[----:B------:R-:W-:Y:S01]  /*3450*/  IMAD.MOV.U32 R4, RZ, RZ, 0xffff ;  /* 0x0000ffffff047424 */ /* 0x000fe200078e00ff */
[----:B------:R-:W-:Y:S01]  /*3460*/  UPRMT UR4, UR29, 0x654, UR7 ;  /* 0x000006541d047896 */ /* 0x000fe20008000007 */
[----:B--2---:R-:W-:-:S03]  /*3470*/  IMAD.SHL.U32 R5, R7, 0x20, RZ ;  /* 0x0000002007057824 */ /* 0x004fc600078e00ff */
[-C--:B------:R-:W-:Y:S02]  /*3480*/  SHF.L.U32 R4, R4, R7.reuse, RZ ;  /* 0x0000000704047219 */ /* 0x080fe400000006ff */
[----:B------:R-:W-:Y:S01]  /*3490*/  SHF.L.U32 R7, R0, R7, RZ ;  /* 0x0000000700077219 */ /* 0x000fe200000006ff */
[----:B------:R2:W-:Y:S04]  /*34a0*/  STS [UR6+0x140], R5 ;  /* 0x00014005ff007988 */ /* 0x0005e80008000806 */
[----:B------:R2:W-:Y:S04]  /*34b0*/  ATOMS.OR RZ, [UR5+0x14], R4 ;  /* 0x00001404ffff798c */ /* 0x0005e8000b000005 */
[----:B------:R2:W-:Y:S01]  /*34c0*/  ATOMS.OR RZ, [UR5+0x18], R7 ;  /* 0x00001807ffff798c */ /* 0x0005e2000b000005 */
[----:B------:R-:W-:Y:S03]  /*34d0*/  SYNCS.ARRIVE.TRANS64.RED.A1T0 RZ, [UR4], RZ ;  /* 0x000000ffffff79a7 */ /* 0x000fe60008100404 */
[----:B------:R2:W-:Y:S01]  /*34e0*/  ATOMS.XOR RZ, [UR5+0x10], R0 ;  /* 0x00001000ffff798c */ /* 0x0005e2000b800005 */
[----:B------:R-:W-:Y:S05]  /*34f0*/  BRA `(.L_x_63) ;  /* 0x0000000000107947 */ /* 0x000fea0003800000 */
.L_x_56:
[----:B------:R-:W-:Y:S02]  /*3500*/  MOV R0, 0xffffffff ;  /* 0xffffffff00007802 */ /* 0x000fe40000000f00 */
[----:B------:R-:W-:-:S03]  /*3510*/  MOV R4, 0x3540 ;  /* 0x0000354000047802 */ /* 0x000fc60000000f00 */
[----:B------:R1:W-:Y:S04]  /*3520*/  STS [UR6+0x140], R0 ;  /* 0x00014000ff007988 */ /* 0x0003e80008000806 */
[----:B-1---5:R-:W-:Y:S05]  /*3530*/  CALL.REL.NOINC `($__internal_1_$__cuda_sm10x_tcgen05_guardrail_trap_phase_invalid_during_alloc) ;  /* 0x0000007400587944 */ /* 0x022fea0003c00000 */
.L_x_63:
[----:B------:R-:W-:Y:S05]  /*3540*/  WARPSYNC.ALL ;  /* 0x0000000000007948 */ /* 0x000fea0003800000 */
[----:B------:R-:W3:Y:S01]  /*3550*/  S2UR UR4, SR_CgaCtaId ;  /* 0x00000000000479c3 */ /* 0x000ee20000008800 */
[----:B------:R-:W-:Y:S01]  /*3560*/  UMOV UR13, 0x400 ;  /* 0x00000400000d7882 */ /* 0x000fe20000000000 */
[----:B------:R-:W-:-:S06]  /*3570*/  NOP ;  /* 0x0000000000007918 */ /* 0x000fcc0000000000 */
[----:B------:R-:W-:Y:S06]  /*3580*/  BAR.ARV 0x6, 0xa0 ;  /* 0x0182800000007b1d */ /* 0x000fec0000002000 */
[----:B------:R-:W4:Y:S01]  /*3590*/  LDCU UR6, c[0x0][0x38c] ;  /* 0x00007180ff0677ac */ /* 0x000f220008000800 */
[----:B------:R-:W-:Y:S01]  /*35a0*/  LOP3.LUT R3, R3, 0xffff, RZ, 0xc0, !PT ;  /* 0x0000ffff03037812 */ /* 0x000fe200078ec0ff */
[----:B-1----:R-:W-:Y:S01]  /*35b0*/  IMAD.MOV.U32 R9, RZ, RZ, 0x1 ;  /* 0x00000001ff097424 */ /* 0x002fe200078e00ff */
[----:B------:R-:W-:Y:S01]  /*35c0*/  LOP3.LUT R2, R2, 0xffff, RZ, 0xc0, !PT ;  /* 0x0000ffff02027812 */ /* 0x000fe200078ec0ff */
[----:B------:R-:W-:Y:S01]  /*35d0*/  IMAD.MOV.U32 R8, RZ, RZ, RZ ;  /* 0x000000ffff087224 */ /* 0x000fe200078e00ff */
[----:B------:R-:W-:Y:S01]  /*35e0*/  R2UR UR16, R3 ;  /* 0x00000000031072ca */ /* 0x000fe200000e0000 */
[----:B------:R-:W-:Y:S01]  /*35f0*/  UMOV UR20, URZ ;  /* 0x000000ff00147c82 */ /* 0x000fe20008000000 */
[----:B------:R-:W-:-:S02]  /*3600*/  R2UR UR24, R2 ;  /* 0x00000000021872ca */ /* 0x000fc400000e0000 */
[----:B------:R-:W-:Y:S01]  /*3610*/  CS2R R2, SRZ ;  /* 0x0000000000027805 */ /* 0x000fe2000001ff00 */
[----:B------:R-:W-:Y:S01]  /*3620*/  UMOV UR10, URZ ;  /* 0x000000ff000a7c82 */ /* 0x000fe20008000000 */
[----:B---3--:R-:W-:Y:S02]  /*3630*/  ULEA UR13, UR4, UR13, 0x18 ;  /* 0x0000000d040d7291 */ /* 0x008fe4000f8ec0ff */
[----:B------:R-:W-:Y:S02]  /*3640*/  UISETP.NE.AND UP3, UPT, UR27, URZ, UPT ;  /* 0x000000ff1b00728c */ /* 0x000fe4000bf65270 */
[----:B------:R-:W-:Y:S02]  /*3650*/  UIADD3 UR5, UPT, UPT, UR13, 0x6300, URZ ;  /* 0x000063000d057890 */ /* 0x000fe4000fffe0ff */
[----:B------:R-:W-:Y:S02]  /*3660*/  UIADD3 UR4, UPT, UPT, UR13, 0x8300, URZ ;  /* 0x000083000d047890 */ /* 0x000fe4000fffe0ff */
[----:B----4-:R-:W-:Y:S01]  /*3670*/  UIADD3 UR6, UPT, UPT, UR6, 0x1f, URZ ;  /* 0x0000001f06067890 */ /* 0x010fe2000fffe0ff */
[----:B--2---:R-:W1:Y:S01]  /*3680*/  LDS R0, [UR13+0x140] ;  /* 0x0001400dff007984 */ /* 0x004e620008000800 */
[----:B------:R-:W-:-:S02]  /*3690*/  USHF.R.U32.HI UR5, URZ, 0x4, UR5 ;  /* 0x00000004ff057899 */ /* 0x000fc40008011605 */
[----:B------:R-:W-:Y:S02]  /*36a0*/  USHF.R.S32.HI UR21, URZ, 0x1f, UR6 ;  /* 0x0000001fff157899 */ /* 0x000fe40008011406 */
[----:B------:R-:W-:Y:S02]  /*36b0*/  USHF.R.U32.HI UR4, URZ, 0x4, UR4 ;  /* 0x00000004ff047899 */ /* 0x000fe40008011604 */
[----:B------:R-:W-:Y:S02]  /*36c0*/  ULEA.HI UR21, UR21, UR6, URZ, 0x5 ;  /* 0x0000000615157291 */ /* 0x000fe4000f8f28ff */
[----:B------:R-:W-:Y:S02]  /*36d0*/  ULOP3.LUT UR5, UR5, 0x3fff, URZ, 0xc0, !UPT ;  /* 0x00003fff05057892 */ /* 0x000fe4000f8ec0ff */
[----:B------:R-:W-:Y:S02]  /*36e0*/  USHF.R.S32.HI UR21, URZ, 0x5, UR21 ;  /* 0x00000005ff157899 */ /* 0x000fe40008011415 */
[----:B------:R-:W-:-:S02]  /*36f0*/  ULOP3.LUT UR18, UR4, 0x3fff, URZ, 0xc0, !UPT ;  /* 0x00003fff04127892 */ /* 0x000fc4000f8ec0ff */
[----:B------:R-:W-:Y:S02]  /*3700*/  UISETP.LT.AND UP0, UPT, UR21, 0x1, UPT ;  /* 0x000000011500788c */ /* 0x000fe4000bf01270 */
[----:B------:R-:W-:Y:S02]  /*3710*/  ULOP3.LUT UR17, UR5, 0x10000, URZ, 0xfc, !UPT ;  /* 0x0001000005117892 */ /* 0x000fe4000f8efcff */
[----:B------:R-:W-:Y:S02]  /*3720*/  ULOP3.LUT UR18, UR18, 0x10000, URZ, 0xfc, !UPT ;  /* 0x0001000012127892 */ /* 0x000fe4000f8efcff */
[----:B------:R-:W-:Y:S01]  /*3730*/  USEL UR25, UR21, 0x1, !UP0 ;  /* 0x0000000115197887 */ /* 0x000fe2000c000000 */
[----:B------:R-:W-:Y:S01]  /*3740*/  UMOV UR11, URZ ;  /* 0x000000ff000b7c82 */ /* 0x000fe20008000000 */
[----:B------:R-:W-:Y:S01]  /*3750*/  UMOV UR22, 0x0 ;  /* 0x0000000000167882 */ /* 0x000fe20000000000 */
[----:B------:R-:W-:Y:S01]  /*3760*/  UMOV UR23, 0x8400010 ;  /* 0x0840001000177882 */ /* 0x000fe20000000000 */
[----:B-1----:R-:W-:-:S15]  /*3770*/  R2UR UR26, R0 ;  /* 0x00000000001a72ca */ /* 0x002fde00000e0000 */
.L_x_74:
[C---:B------:R-:W-:Y:S02]  /*3780*/  LEA R0, R8.reuse, UR13, 0x3 ;  /* 0x0000000d08007c11 */ /* 0x040fe4000f8e18ff */
[----:B------:R-:W-:Y:S02]  /*3790*/  SHF.L.U32 R5, R3, 0x1f, RZ ;  /* 0x0000001f03057819 */ /* 0x000fe400000006ff */
[----:B------:R-:W-:Y:S02]  /*37a0*/  LEA R4, R8, UR13, 0x4 ;  /* 0x0000000d08047c11 */ /* 0x000fe4000f8e20ff */
[----:B------:R-:W1:Y:S02]  /*37b0*/  SYNCS.PHASECHK.TRANS64.TRYWAIT P0, [R0+URZ+0x90], R5 ;  /* 0x00009005000075a7 */ /* 0x000e6400080011ff */
[----:B-1-3--:R-:W-:Y:S05]  /*37c0*/  @!P0 BRA `(.L_x_67) ;  /* 0x0000006800b88947 */ /* 0x00afea0003800000 */
.L_x_161:
[----:B-1----:R-:W1:Y:S01]  /*37d0*/  LDS.128 R4, [R4+0x120] ;  /* 0x0001200004047984 */ /* 0x002e620000000c00 */
[----:B------:R-:W-:Y:S02]  /*37e0*/  VIADD R0, R0, 0xa0 ;  /* 0x000000a000007836 */ /* 0x000fe40000000000 */
[----:B------:R-:W-:Y:S01]  /*37f0*/  VIADD R8, R8, 0x1 ;  /* 0x0000000108087836 */ /* 0x000fe20000000000 */
[----:B------:R-:W-:Y:S01]  /*3800*/  @!PT LDS RZ, [RZ] ;  /* 0x00000000fffff984 */ /* 0x000fe20000000800 */
[----:B------:R-:W-:Y:S01]  /*3810*/  @!PT LDS RZ, [RZ] ;  /* 0x00000000fffff984 */ /* 0x000fe20000000800 */
[----:B------:R-:W-:Y:S01]  /*3820*/  @!PT LDS RZ, [RZ] ;  /* 0x00000000fffff984 */ /* 0x000fe20000000800 */
[----:B------:R-:W-:Y:S01]  /*3830*/  @!PT LDS RZ, [RZ] ;  /* 0x00000000fffff984 */ /* 0x000fe20000000800 */
[----:B------:R2:W-:Y:S06]  /*3840*/  MEMBAR.ALL.CTA ;  /* 0x0000000000007992 */ /* 0x0005ec0000008000 */
[----:B--2---:R-:W2:Y:S01]  /*3850*/  FENCE.VIEW.ASYNC.S ;  /* 0x00000000000073c6 */ /* 0x004ea20000000000 */
[----:B------:R-:W-:-:S04]  /*3860*/  PRMT R0, RZ, 0x654, R0 ;  /* 0x00000654ff007816 */ /* 0x000fc80000000000 */
[----:B--2---:R2:W-:Y:S01]  /*3870*/  SYNCS.ARRIVE.TRANS64.RED.A1T0 RZ, [R0+URZ], RZ ;  /* 0x000000ff00ff79a7 */ /* 0x0045e200081004ff */
[----:B-1----:R-:W-:Y:S01]  /*3880*/  LOP3.LUT P1, RZ, R6, 0x1, RZ, 0xc0, !PT ;  /* 0x0000000106ff7812 */ /* 0x002fe2000782c0ff */
[----:B--2---:R-:W-:-:S12]  /*3890*/  BRA.U UP3, `(.L_x_68) ;  /* 0x0000000103cc7547 */ /* 0x004fd8000b800000 */
[----:B------:R-:W1:Y:S01]  /*38a0*/  LDCU UR4, c[0x0][0x38c] ;  /* 0x00007180ff0477ac */ /* 0x000e620008000800 */
[----:B------:R-:W-:Y:S02]  /*38b0*/  PLOP3.LUT P2, PT, PT, PT, PT, 0x80, 0x8 ;  /* 0x000000000008781c */ /* 0x000fe40003f4f070 */
[----:B------:R-:W-:Y:S01]  /*38c0*/  SHF.L.U32 R5, R9, 0x1f, RZ ;  /* 0x0000001f09057819 */ /* 0x000fe200000006ff */
[----:B------:R-:W-:Y:S02]  /*38d0*/  ULEA UR19, UR20, UR13, 0x3 ;  /* 0x0000000d14137291 */ /* 0x000fe4000f8e18ff */
[----:B-1----:R-:W-:-:S06]  /*38e0*/  UISETP.GE.AND UP0, UPT, UR4, 0x1, UPT ;  /* 0x000000010400788c */ /* 0x002fcc000bf06270 */
[----:B------:R-:W-:-:S05]  /*38f0*/  PLOP3.LUT P0, PT, PT, PT, UP0, 0x80, 0x8 ;  /* 0x000000000008781c */ /* 0x000fca0003f0f008 */
[----:B------:R-:W-:-:S08]  /*3900*/  @UP0 ULEA UR4, UR10, UR13, 0x3 ;  /* 0x0000000d0a040291 */ /* 0x000fd0000f8e18ff */
[----:B------:R-:W-:-:S04]  /*3910*/  @P0 SHF.L.U32 R0, R2, 0x1f, RZ ;  /* 0x0000001f02000819 */ /* 0x000fc800000006ff */
[----:B------:R1:W2:Y:S01]  /*3920*/  @P0 SYNCS.PHASECHK.TRANS64.TRYWAIT P2, [UR4], R0 ;  /* 0x00000000ff0005a7 */ /* 0x0002a20008041104 */
[----:B------:R-:W3:Y:S02]  /*3930*/  SYNCS.PHASECHK.TRANS64.TRYWAIT P0, [UR19+0xd0], R5 ;  /* 0x0000d005ff0075a7 */ /* 0x000ee40008001113 */
[----:B-123--:R-:W-:Y:S05]  /*3940*/  @!P0 BRA `(.L_x_69) ;  /* 0x00000068006c8947 */ /* 0x00efea0003800000 */
.L_x_163:
[----:B------:R-:W-:Y:S01]  /*3950*/  UMOV UR14, UR11 ;  /* 0x0000000b000e7c82 */ /* 0x000fe20008000000 */
[----:B------:R-:W-:Y:S05]  /*3960*/  BRA.U !UP0, `(.L_x_70) ;  /* 0x0000000108887547 */ /* 0x000fea000b800000 */
[----:B------:R-:W-:Y:S02]  /*3970*/  UIADD3 UR14, UPT, UPT, UR25, UR11, URZ ;  /* 0x0000000b190e7290 */ /* 0x000fe4000fffe0ff */
[----:B------:R-:W-:Y:S02]  /*3980*/  ULEA UR15, UR20, UR26, 0x7 ;  /* 0x0000001a140f7291 */ /* 0x000fe4000f8e38ff */
[----:B------:R-:W-:Y:S01]  /*3990*/  UPLOP3.LUT UP2, UPT, UPT, UPT, UPT, 0x40, 0x4 ;  /* 0x000000000004789c */ /* 0x000fe20003f4e870 */
[----:B------:R-:W-:Y:S01]  /*39a0*/  UMOV UR12, UR21 ;  /* 0x00000015000c7c82 */ /* 0x000fe20008000000 */
[----:B------:R-:W-:-:S09]  /*39b0*/  UMOV UR5, UR10 ;  /* 0x0000000a00057c82 */ /* 0x000fd20008000000 */
.L_x_73:
[----:B--2---:R-:W-:Y:S01]  /*39c0*/  ULEA UR6, UR5, UR13, 0x3 ;  /* 0x0000000d05067291 */ /* 0x004fe2000f8e18ff */
[----:B---3--:R-:W-:Y:S11]  /*39d0*/  @P2 BRA `(.L_x_71) ;  /* 0x00000000000c2947 */ /* 0x008ff60003800000 */
[----:B-1----:R-:W-:Y:S04]  /*39e0*/  SHF.L.U32 R5, R2, 0x1f, RZ ;  /* 0x0000001f02057819 */ /* 0x002fe800000006ff */
[----:B------:R-:W1:Y:S02]  /*39f0*/  SYNCS.PHASECHK.TRANS64.TRYWAIT P0, [UR6], R5 ;  /* 0x00000005ff0075a7 */ /* 0x000e640008001106 */
[----:B-1----:R-:W-:Y:S05]  /*3a00*/  @!P0 BRA `(.L_x_72) ;  /* 0x0000006800548947 */ /* 0x002fea0003800000 */
.L_x_71:
[----:B------:R-:W-:Y:S01]  /*3a10*/  UISETP.NE.AND UP0, UPT, UR12, 0x1, UPT ;  /* 0x000000010c00788c */ /* 0x000fe2000bf05270 */
[----:B------:R-:W-:Y:S01]  /*3a20*/  PLOP3.LUT P2, PT, PT, PT, PT, 0x80, 0x8 ;  /* 0x000000000008781c */ /* 0x000fe20003f4f070 */
[----:B------:R-:W-:Y:S02]  /*3a30*/  UIADD3 UR4, UPT, UPT, UR5, 0x1, URZ ;  /* 0x0000000105047890 */ /* 0x000fe4000fffe0ff */
[----:B------:R-:W-:Y:S02]  /*3a40*/  ULEA UR8, UR5, UR18, 0x8 ;  /* 0x0000001205087291 */ /* 0x000fe4000f8e40ff */
[----:B------:R-:W-:Y:S01]  /*3a50*/  UISETP.NE.AND UP1, UPT, UR4, 0x4, UPT ;  /* 0x000000040400788c */ /* 0x000fe2000bf25270 */
[----:B------:R-:W-:Y:S01]  /*3a60*/  PLOP3.LUT P0, PT, PT, PT, UP0, 0x80, 0x8 ;  /* 0x000000000008781c */ /* 0x000fe20003f0f008 */
[----:B------:R-:W-:Y:S02]  /*3a70*/  UIADD3 UR11, UPT, UPT, UR11, 0x1, URZ ;  /* 0x000000010b0b7890 */ /* 0x000fe4000fffe0ff */
[----:B------:R-:W-:Y:S02]  /*3a80*/  USEL UR7, URZ, 0x1, UP1 ;  /* 0x00000001ff077887 */ /* 0x000fe40008800000 */
[----:B------:R-:W-:Y:S01]  /*3a90*/  USEL UR10, UR4, URZ, UP1 ;  /* 0x000000ff040a7287 */ /* 0x000fe20008800000 */
[----:B------:R-:W-:Y:S01]  /*3aa0*/  UMOV UR9, 0xc0004010 ;  /* 0xc000401000097882 */ /* 0x000fe20000000000 */
[----:B------:R-:W-:Y:S02]  /*3ab0*/  UIADD3 UR12, UPT, UPT, UR12, -0x1, URZ ;  /* 0xffffffff0c0c7890 */ /* 0x000fe4000fffe0ff */
[----:B------:R-:W-:Y:S01]  /*3ac0*/  LOP3.LUT R2, R2, UR7, RZ, 0x3c, !PT ;  /* 0x0000000702027c12 */ /* 0x000fe2000f8e3cff */
[----:B------:R-:W-:Y:S01]  /*3ad0*/  @UP0 ULEA UR4, UR10, UR13, 0x3 ;  /* 0x0000000d0a040291 */ /* 0x000fe2000f8e18ff */
[----:B------:R-:W-:Y:S02]  /*3ae0*/  UMOV UR7, 0xc0004010 ;  /* 0xc000401000077882 */ /* 0x000fe40000000000 */
[----:B-1----:R-:W-:Y:S01]  /*3af0*/  @P0 SHF.L.U32 R0, R2, 0x1f, RZ ;  /* 0x0000001f02000819 */ /* 0x002fe200000006ff */
[----:B------:R-:W-:Y:S05]  /*3b00*/  UISETP.NE.AND UP0, UPT, UR11, UR14, UPT ;  /* 0x0000000e0b00728c */ /* 0x000fea000bf05270 */
[----:B------:R2:W3:Y:S01]  /*3b10*/  @P0 SYNCS.PHASECHK.TRANS64.TRYWAIT P2, [UR4], R0 ;  /* 0x00000000ff0005a7 */ /* 0x0004e20008041104 */
[----:B------:R-:W-:Y:S02]  /*3b20*/  UIADD3 UR4, UPT, UPT, UR6, 0x20, URZ ;  /* 0x0000002006047890 */ /* 0x000fe4000fffe0ff */
[----:B------:R-:W-:Y:S03]  /*3b30*/  ULEA UR6, UR5, UR17, 0x7 ;  /* 0x0000001105067291 */ /* 0x000fe6000f8e38ff */
[----:B------:R-:W-:Y:S06]  /*3b40*/  UMOV UR5, UR10 ;  /* 0x0000000a00057c82 */ /* 0x000fec0008000000 */
[----:B------:R2:W-:Y:S01]  /*3b50*/  UTCQMMA.2CTA gdesc[UR6], gdesc[UR8], tmem[UR15], tmem[UR22], idesc[UR23], UP2 ;  /* 0x00ff1608060075ea */ /* 0x0005e2000920030f */
[----:B------:R-:W-:Y:S01]  /*3b60*/  UPLOP3.LUT UP2, UPT, UPT, UPT, UPT, 0x80, 0x8 ;  /* 0x000000000008789c */ /* 0x000fe20003f4f070 */
[----:B------:R2:W-:Y:S01]  /*3b70*/  UTCBAR.2CTA.MULTICAST [UR4], URZ, UR16 ;  /* 0x000000ff040073e9 */ /* 0x0005e20008200810 */
[----:B------:R-:W-:Y:S09]  /*3b80*/  BRA.U UP0, `(.L_x_73) ;  /* 0xfffffffd008c7547 */ /* 0x000ff2000b83ffff */
.L_x_70:
[----:B--2---:R-:W-:Y:S01]  /*3b90*/  UIADD3 UR4, UPT, UPT, UR19, 0xb0, URZ ;  /* 0x000000b013047890 */ /* 0x004fe2000fffe0ff */
[----:B------:R-:W-:-:S08]  /*3ba0*/  UMOV UR11, UR14 ;  /* 0x0000000e000b7c82 */ /* 0x000fd00008000000 */
[----:B------:R2:W-:Y:S01]  /*3bb0*/  UTCBAR.2CTA.MULTICAST [UR4], URZ, UR24 ;  /* 0x000000ff040073e9 */ /* 0x0005e20008200818 */
[----:B------:R-:W-:Y:S02]  /*3bc0*/  NOP ;  /* 0x0000000000007918 */ /* 0x000fe40000000000 */
.L_x_68:
[----:B--2---:R-:W-:Y:S01]  /*3bd0*/  UIADD3 UR4, UPT, UPT, UR20, 0x1, URZ ;  /* 0x0000000114047890 */ /* 0x004fe2000fffe0ff */
[----:B------:R-:W-:-:S03]  /*3be0*/  ISETP.NE.AND P0, PT, R8, 0x2, PT ;  /* 0x000000020800780c */ /* 0x000fc60003f05270 */
[----:B------:R-:W-:Y:S01]  /*3bf0*/  UISETP.NE.AND UP0, UPT, UR4, 0x4, UPT ;  /* 0x000000040400788c */ /* 0x000fe2000bf05270 */
[----:B-1----:R-:W-:Y:S02]  /*3c00*/  SEL R0, RZ, 0x1, P0 ;  /* 0x00000001ff007807 */ /* 0x002fe40000000000 */
[----:B------:R-:W-:Y:S01]  /*3c10*/  SEL R8, R8, RZ, P0 ;  /* 0x000000ff08087207 */ /* 0x000fe20000000000 */
[----:B------:R-:W-:Y:S01]  /*3c20*/  USEL UR5, URZ, 0x1, UP0 ;  /* 0x00000001ff057887 */ /* 0x000fe20008000000 */
[----:B------:R-:W-:Y:S01]  /*3c30*/  LOP3.LUT R3, R3, R0, RZ, 0x3c, !PT ;  /* 0x0000000003037212 */ /* 0x000fe200078e3cff */
[----:B------:R-:W-:-:S04]  /*3c40*/  USEL UR20, UR4, URZ, UP0 ;  /* 0x000000ff04147287 */ /* 0x000fc80008000000 */
[----:B------:R-:W-:Y:S01]  /*3c50*/  LOP3.LUT R9, R9, UR5, RZ, 0x3c, !PT ;  /* 0x0000000509097c12 */ /* 0x000fe2000f8e3cff */
[----:B------:R-:W-:Y:S07]  /*3c60*/  @P1 BRA `(.L_x_74) ;  /* 0xfffffff800c41947 */ /* 0x000fee000383ffff */
[----:B------:R-:W1:Y:S01]  /*3c70*/  S2UR UR8, SR_CgaCtaId ;  /* 0x00000000000879c3 */ /* 0x000e620000008800 */
[----:B------:R-:W-:Y:S01]  /*3c80*/  ELECT P0, URZ, PT ;  /* 0x0000000000ff782f */ /* 0x000fe20003800000 */
[----:B------:R-:W-:Y:S01]  /*3c90*/  HFMA2 R0, -RZ, RZ, 0, 5.9604644775390625e-08 ;  /* 0x00000001ff007431 */ /* 0x000fe200000001ff */
[----:B------:R-:W-:-:S05]  /*3ca0*/  UMOV UR4, 0x40 ;  /* 0x0000004000047882 */ /* 0x000fca0000000000 */
[----:B------:R-:W-:Y:S01]  /*3cb0*/  UVIRTCOUNT.DEALLOC.SMPOOL 0x80 ;  /* 0x000000800000784c */ /* 0x000fe20000000000 */
[----:B------:R-:W-:Y:S02]  /*3cc0*/  UISETP.NE.AND UP1, UPT, UR27, URZ, UPT ;  /* 0x000000ff1b00728c */ /* 0x000fe4000bf25270 */
[----:B-1----:R-:W-:-:S09]  /*3cd0*/  ULEA UR8, UR8, UR4, 0x18 ;  /* 0x0000000408087291 */ /* 0x002fd2000f8ec0ff */
[----:B------:R1:W-:Y:S01]  /*3ce0*/  @P0 STS.U8 [UR8+0x1c], R0 ;  /* 0x00001c00ff000988 */ /* 0x0003e20008000008 */
[----:B------:R-:W-:Y:S05]  /*3cf0*/  BRA.U UP1, `(.L_x_75) ;  /* 0x0000000101a07547 */ /* 0x000fea000b800000 */
[----:B------:R-:W-:Y:S01]  /*3d00*/  UIADD3 UR7, UPT, UPT, UR13, 0xd0, URZ ;  /* 0x000000d00d077890 */ /* 0x000fe2000fffe0ff */
[----:B------:R-:W-:-:S03]  /*3d10*/  SHF.L.U32 R3, R9, 0x1f, RZ ;  /* 0x0000001f09037819 */ /* 0x000fc600000006ff */
[----:B------:R-:W-:-:S09]  /*3d20*/  ULEA UR4, UR20, UR7, 0x3 ;  /* 0x0000000714047291 */ /* 0x000fd2000f8e18ff */
[----:B------:R-:W2:Y:S02]  /*3d30*/  SYNCS.PHASECHK.TRANS64.TRYWAIT P0, [UR4], R3 ;  /* 0x00000003ff0075a7 */ /* 0x000ea40008001104 */
[----:B--2---:R-:W-:Y:S05]  /*3d40*/  @!P0 BRA `(.L_x_76) ;  /* 0x00000064009c8947 */ /* 0x004fea0003800000 */
.L_x_166:
        /* <DEDUP_REMOVED lines=9> */
.L_x_168:
        /* <DEDUP_REMOVED lines=9> */
.L_x_170:
[----:B------:R-:W-:-:S04]  /*3e70*/  UIADD3 UR4, UPT, UPT, UR4, 0x1, URZ ;  /* 0x0000000104047890 */ /* 0x000fc8000fffe0ff */
[----:B------:R-:W-:-:S04]  /*3e80*/  UISETP.NE.AND UP0, UPT, UR4, 0x4, UPT ;  /* 0x000000040400788c */ /* 0x000fc8000bf05270 */
[----:B------:R-:W-:Y:S02]  /*3e90*/  USEL UR5, URZ, 0x1, UP0 ;  /* 0x00000001ff057887 */ /* 0x000fe40008000000 */
[----:B------:R-:W-:-:S04]  /*3ea0*/  USEL UR4, UR4, URZ, UP0 ;  /* 0x000000ff04047287 */ /* 0x000fc80008000000 */
[----:B------:R-:W-:Y:S01]  /*3eb0*/  ULEA UR4, UR4, UR7, 0x3 ;  /* 0x0000000704047291 */ /* 0x000fe2000f8e18ff */
[----:B-1----:R-:W-:-:S04]  /*3ec0*/  LOP3.LUT R3, R2, UR5, RZ, 0x3c, !PT ;  /* 0x0000000502037c12 */ /* 0x002fc8000f8e3cff */
[----:B------:R-:W-:Y:S01]  /*3ed0*/  SHF.L.U32 R3, R3, 0x1f, RZ ;  /* 0x0000001f03037819 */ /* 0x000fe200000006ff */
[----:B------:R-:W-:-:S04]  /*3ee0*/  IMAD.U32 R0, RZ, RZ, UR4 ;  /* 0x00000004ff007e24 */ /* 0x000fc8000f8e00ff */
[----:B------:R1:W2:Y:S03]  /*3ef0*/  SYNCS.PHASECHK.TRANS64.TRYWAIT P0, [R0+URZ], R3 ;  /* 0x00000003000075a7 */ /* 0x0002a600080011ff */
[----:B--2---:R-:W-:Y:S05]  /*3f00*/  @!P0 NANOSLEEP.SYNCS 0x989680 ;  /* 0x009896800000895d */ /* 0x004fea0003900000 */
[----:B------:R-:W2:Y:S02]  /*3f10*/  @!P0 SYNCS.PHASECHK.TRANS64 P0, [R0+URZ], R3 ;  /* 0x00000003000085a7 */ /* 0x000ea400080010ff */
[----:B--2---:R-:W-:Y:S05]  /*3f20*/  @P0 BRA `(.L_x_79) ;  /* 0x0000000000200947 */ /* 0x004fea0003800000 */
.L_x_80:
[----:B--2---:R2:W4:Y:S02]  /*3f30*/  SYNCS.PHASECHK.TRANS64.TRYWAIT P0, [R0+URZ], R3 ;  /* 0x00000003000075a7 */ /* 0x00452400080011ff */
[----:B----4-:R-:W-:Y:S05]  /*3f40*/  @!P0 NANOSLEEP.SYNCS 0x989680 ;  /* 0x009896800000895d */ /* 0x010fea0003900000 */
[----:B------:R-:W4:Y:S02]  /*3f50*/  @!P0 SYNCS.PHASECHK.TRANS64 P0, [R0+URZ], R3 ;  /* 0x00000003000085a7 */ /* 0x000f2400080010ff */
[----:B----4-:R-:W-:Y:S05]  /*3f60*/  @!P0 BRA `(.L_x_80) ;  /* 0xfffffffc00f08947 */ /* 0x010fea000383ffff */
[----:B------:R-:W-:Y:S05]  /*3f70*/  BRA `(.L_x_79) ;  /* 0x00000000000c7947 */ /* 0x000fea0003800000 */
.L_x_75:
[----:B------:R-:W-:-:S04]  /*3f80*/  UIADD3 UR4, UPT, UPT, UR13, 0x110, URZ ;  /* 0x000001100d047890 */ /* 0x000fc8000fffe0ff */
[----:B------:R-:W-:-:S09]  /*3f90*/  UPRMT UR4, UR29, 0x654, UR4 ;  /* 0x000006541d047896 */ /* 0x000fd20008000004 */
[----:B------:R-:W-:Y:S03]  /*3fa0*/  SYNCS.ARRIVE.TRANS64.RED.A1T0 RZ, [UR4], RZ ;  /* 0x000000ffffff79a7 */ /* 0x000fe60008100404 */
.L_x_79:
[----:B-12---:R-:W-:Y:S01]  /*3fb0*/  SHF.L.U32 R3, RZ, 0x1f, RZ ;  /* 0x0000001fff037819 */ /* 0x006fe200000006ff */
[----:B------:R-:W-:Y:S01]  /*3fc0*/  UIADD3 UR4, UPT, UPT, UR13, 0x110, URZ ;  /* 0x000001100d047890 */ /* 0x000fe2000fffe0ff */
[----:B------:R-:W-:Y:S02]  /*3fd0*/  PLOP3.LUT P0, PT, PT, PT, UP1, 0x80, 0x8 ;  /* 0x000000000008781c */ /* 0x000fe40003f0f018 */
[----:B------:R-:W1:Y:S02]  /*3fe0*/  SYNCS.PHASECHK.TRANS64.TRYWAIT P1, [UR13+0x110], R3 ;  /* 0x00011003ff0075a7 */ /* 0x000e64000802110d */
[----:B-1----:R-:W-:Y:S09]  /*3ff0*/  @!P1 BRA `(.L_x_81) ;  /* 0x0000006400389947 */ /* 0x002ff20003800000 */
.L_x_172:
[----:B------:R-:W-:Y:S01]  /*4000*/  @!UP1 UPRMT UR4, UR29, 0x654, UR4 ;  /* 0x000006541d049896 */ /* 0x000fe20008000004 */
[----:B------:R-:W-:Y:S01]  /*4010*/  UMOV UR5, 0xffff ;  /* 0x0000ffff00057882 */ /* 0x000fe20000000000 */
[----:B------:R-:W-:-:S07]  /*4020*/  UMOV UR6, 0x1 ;  /* 0x0000000100067882 */ /* 0x000fce0000000000 */
[----:B------:R-:W-:Y:S01]  /*4030*/  @!P0 SYNCS.ARRIVE.TRANS64.RED.A1T0 RZ, [UR4], RZ ;  /* 0x000000ffffff89a7 */ /* 0x000fe20008100404 */
[----:B------:R-:W-:Y:S01]  /*4040*/  NOP ;  /* 0x0000000000007918 */ /* 0x000fe20000000000 */
[----:B-1----:R-:W1:Y:S01]  /*4050*/  LDS R0, [UR8+0x14] ;  /* 0x00001408ff007984 */ /* 0x002e620008000800 */
[----:B------:R-:W-:-:S04]  /*4060*/  ULOP3.LUT UR4, UR26, 0xffff, URZ, 0xc0, !UPT ;  /* 0x0000ffff1a047892 */ /* 0x000fc8000f8ec0ff */
[----:B------:R-:W-:-:S04]  /*4070*/  USHF.R.U32.HI UR4, URZ, 0x5, UR4 ;  /* 0x00000005ff047899 */ /* 0x000fc80008011604 */
[----:B------:R-:W-:Y:S02]  /*4080*/  USHF.L.U32 UR5, UR5, UR4, URZ ;  /* 0x0000000405057299 */ /* 0x000fe400080006ff */
[----:B------:R-:W-:-:S04]  /*4090*/  USHF.L.U32 UR4, UR6, UR4, URZ ;  /* 0x0000000406047299 */ /* 0x000fc800080006ff */
[----:B-1----:R-:W-:-:S04]  /*40a0*/  LOP3.LUT R0, R0, UR5, RZ, 0xc0, !PT ;  /* 0x0000000500007c12 */ /* 0x002fc8000f8ec0ff */
[----:B------:R-:W-:-:S13]  /*40b0*/  ISETP.NE.AND P0, PT, R0, UR5, PT ;  /* 0x0000000500007c0c */ /* 0x000fda000bf05270 */
[----:B------:R-:W-:Y:S05]  /*40c0*/  @P0 BRA `(.L_x_82) ;  /* 0x0000000000580947 */ /* 0x000fea0003800000 */
[----:B------:R-:W1:Y:S02]  /*40d0*/  LDS R0, [UR8+0x18] ;  /* 0x00001808ff007984 */ /* 0x000e640008000800 */
[----:B-1----:R-:W-:-:S04]  /*40e0*/  LOP3.LUT R0, R0, UR4, RZ, 0xc0, !PT ;  /* 0x0000000400007c12 */ /* 0x002fc8000f8ec0ff */
[----:B------:R-:W-:-:S13]  /*40f0*/  ISETP.NE.AND P0, PT, R0, UR4, PT ;  /* 0x0000000400007c0c */ /* 0x000fda000bf05270 */
[----:B------:R-:W-:Y:S05]  /*4100*/  @P0 BRA `(.L_x_83) ;  /* 0x00000000003c0947 */ /* 0x000fea0003800000 */
[----:B------:R-:W1:Y:S01]  /*4110*/  S2R R2, SR_LANEID ;  /* 0x0000000000027919 */ /* 0x000e620000000000 */
[----:B------:R-:W-:Y:S01]  /*4120*/  ULOP3.LUT UR5, URZ, UR5, URZ, 0x33, !UPT ;  /* 0x00000005ff057292 */ /* 0x000fe2000f8e33ff */
[----:B------:R-:W-:Y:S01]  /*4130*/  LOP3.LUT R4, RZ, UR4, RZ, 0x33, !PT ;  /* 0x00000004ff047c12 */ /* 0x000fe2000f8e33ff */
[----:B------:R-:W-:Y:S02]  /*4140*/  VOTEU.ANY UR4, UPT, PT ;  /* 0x0000000000047886 */ /* 0x000fe400038e0100 */
[----:B------:R-:W-:Y:S01]  /*4150*/  UFLO.U32 UR4, UR4 ;  /* 0x00000004000472bd */ /* 0x000fe200080e0000 */
[----:B------:R-:W2:Y:S01]  /*4160*/  REDUX UR6, R4 ;  /* 0x00000000040673c4 */ /* 0x000ea20000000000 */
[----:B------:R-:W-:-:S06]  /*4170*/  IMAD.U32 R0, RZ, RZ, UR5 ;  /* 0x00000005ff007e24 */ /* 0x000fcc000f8e00ff */
[----:B------:R4:W-:Y:S01]  /*4180*/  UTCATOMSWS.AND URZ, UR5 ;  /* 0x0000000500ff79e3 */ /* 0x0009e20008000000 */
[----:B------:R-:W3:Y:S01]  /*4190*/  REDUX UR7, R0 ;  /* 0x00000000000773c4 */ /* 0x000ee20000000000 */
[----:B-1----:R-:W-:Y:S01]  /*41a0*/  ISETP.EQ.U32.AND P0, PT, R2, UR4, PT ;  /* 0x0000000402007c0c */ /* 0x002fe2000bf02070 */
[----:B--2---:R-:W-:Y:S01]  /*41b0*/  IMAD.U32 R2, RZ, RZ, UR6 ;  /* 0x00000006ff027e24 */ /* 0x004fe2000f8e00ff */
[----:B---3--:R-:W-:-:S11]  /*41c0*/  MOV R3, UR7 ;  /* 0x0000000700037c02 */ /* 0x008fd60008000f00 */
[----:B------:R4:W-:Y:S04]  /*41d0*/  @P0 ATOMS.AND RZ, [UR8+0x14], R3 ;  /* 0x00001403ffff098c */ /* 0x0009e8000a800008 */
[----:B------:R4:W-:Y:S01]  /*41e0*/  @P0 ATOMS.AND RZ, [UR8+0x18], R2 ;  /* 0x00001802ffff098c */ /* 0x0009e2000a800008 */
[----:B------:R-:W-:Y:S05]  /*41f0*/  BRA `(.L_x_84) ;  /* 0x0000000000147947 */ /* 0x000fea0003800000 */
.L_x_83:
[----:B------:R-:W-:Y:S02]  /*4200*/  MOV R2, 0x4220 ;  /* 0x0000422000027802 */ /* 0x000fe40000000f00 */
[----:B---3-5:R-:W-:Y:S05]  /*4210*/  CALL.REL.NOINC `($__internal_0_$__cuda_sm10x_tcgen05_guardrail_trap_col_being_dealloced_not_returned_by_alloc) ;  /* 0x0000006800147944 */ /* 0x028fea0003c00000 */
[----:B------:R-:W-:Y:S05]  /*4220*/  BRA `(.L_x_84) ;  /* 0x0000000000087947 */ /* 0x000fea0003800000 */
.L_x_82:
[----:B------:R-:W-:Y:S02]  /*4230*/  MOV R2, 0x4250 ;  /* 0x0000425000027802 */ /* 0x000fe40000000f00 */
[----:B---3-5:R-:W-:Y:S05]  /*4240*/  CALL.REL.NOINC `($__internal_2_$__cuda_sm10x_tcgen05_guardrail_trap_unallocated_columns_being_dealloced) ;  /* 0x0000006800207944 */ /* 0x028fea0003c00000 */
.L_x_84:
[----:B------:R-:W-:Y:S01]  /*4250*/  NOP ;  /* 0x0000000000007918 */ /* 0x000fe20000000000 */
[----:B----4-:R-:W-:Y:S05]  /*4260*/  EXIT ;  /* 0x000000000000794d */ /* 0x010fea0003800000 */
.L_x_55:
[----:B------:R-:W-:-:S09]  /*4270*/  UISETP.NE.OR UP0, UPT, UR13, 0x3, !UP3 ;  /* 0x000000030d00788c */ /* 0x000fd2000df05670 */
[----:B------:R-:W-:Y:S05]  /*4280*/  BRA.U UP0, `(.L_x_85) ;  /* 0x0000001100c07547 */ /* 0x000fea000b800000 */
[----:B------:R-:W1:Y:S01]  /*4290*/  LDCU UR31, c[0x0][0x370] ;  /* 0x00006e00ff1f77ac */ /* 0x000e620008000800 */
[----:B------:R-:W2:Y:S01]  /*42a0*/  LDC.64 R16, c[0x0][0x348] ;  /* 0x0000d200ff107b82 */ /* 0x000ea20000000a00 */
[----:B------:R-:W-:Y:S02]  /*42b0*/  HFMA2 R13, -RZ, RZ, 0, 0 ;  /* 0x00000000ff0d7431 */ /* 0x000fe400000001ff */
[----:B------:R-:W-:Y:S01]  /*42c0*/  IMAD.MOV.U32 R15, RZ, RZ, 0x1 ;  /* 0x00000001ff0f7424 */ /* 0x000fe200078e00ff */
[----:B------:R-:W1:Y:S01]  /*42d0*/  LDCU.128 UR48, c[0x0][0xb10] ;  /* 0x00016200ff3077ac */ /* 0x000e620008000c00 */
[----:B------:R-:W-:Y:S01]  /*42e0*/  IMAD.MOV.U32 R14, RZ, RZ, RZ ;  /* 0x000000ffff0e7224 */ /* 0x000fe200078e00ff */
[----:B------:R-:W-:Y:S01]  /*42f0*/  MOV R7, 0x1000 ;  /* 0x0000100000077802 */ /* 0x000fe20000000f00 */
[----:B------:R-:W3:Y:S01]  /*4300*/  LDCU UR30, c[0x0][0x374] ;  /* 0x00006e80ff1e77ac */ /* 0x000ee20008000800 */
[----:B------:R-:W4:Y:S01]  /*4310*/  LDC.64 R2, c[0x0][0x888] ;  /* 0x00022200ff027b82 */ /* 0x000f220000000a00 */
[----:B------:R-:W3:Y:S01]  /*4320*/  LDCU UR15, c[0x0][0xb0c] ;  /* 0x00016180ff0f77ac */ /* 0x000ee20008000800 */
[----:B------:R-:W2:Y:S06]  /*4330*/  LDCU UR54, c[0x0][0xb20] ;  /* 0x00016400ff3677ac */ /* 0x000eac0008000800 */
[----:B------:R-:W4:Y:S01]  /*4340*/  LDC.64 R4, c[0x0][0x890] ;  /* 0x00022400ff047b82 */ /* 0x000f220000000a00 */
[----:B------:R-:W2:Y:S01]  /*4350*/  LDCU UR4, c[0x0][0xb30] ;  /* 0x00016600ff0477ac */ /* 0x000ea20008000800 */
[----:B------:R-:W-:Y:S01]  /*4360*/  UMOV UR21, 0x400 ;  /* 0x0000040000157882 */ /* 0x000fe20000000000 */
[----:B-1----:R-:W-:-:S02]  /*4370*/  UIMAD.WIDE.U32 UR6, UR31, UR48, URZ ;  /* 0x000000301f0672a5 */ /* 0x002fc4000f8e00ff */
[----:B---3--:R-:W-:Y:S02]  /*4380*/  UIMAD.WIDE.U32 UR8, UR30, UR51, URZ ;  /* 0x000000331e0872a5 */ /* 0x008fe4000f8e00ff */
[----:B------:R-:W-:Y:S02]  /*4390*/  ULEA UR21, UR58, UR21, 0x18 ;  /* 0x000000153a157291 */ /* 0x000fe4000f8ec0ff */
[----:B------:R-:W-:Y:S02]  /*43a0*/  UPLOP3.LUT UP2, UPT, UPT, UPT, UPT, 0x40, 0x4 ;  /* 0x000000000004789c */ /* 0x000fe40003f4e870 */
[----:B------:R-:W-:Y:S02]  /*43b0*/  UIADD3 UR37, UPT, UPT, UR21, 0x58, URZ ;  /* 0x0000005815257890 */ /* 0x000fe4000fffe0ff */
[----:B------:R-:W-:Y:S02]  /*43c0*/  UIADD3 UR41, UPT, UPT, UR21, 0x40, URZ ;  /* 0x0000004015297890 */ /* 0x000fe4000fffe0ff */
[----:B------:R-:W-:-:S02]  /*43d0*/  UIADD3 UR33, UPT, UPT, UR21, 0x48, URZ ;  /* 0x0000004815217890 */ /* 0x000fc4000fffe0ff */
[----:B------:R-:W-:Y:S01]  /*43e0*/  UIADD3 UR25, UPT, UPT, UR21, 0x50, URZ ;  /* 0x0000005015197890 */ /* 0x000fe2000fffe0ff */
[----:B------:R-:W-:Y:S01]  /*43f0*/  UMOV UR6, UR7 ;  /* 0x0000000700067c82 */ /* 0x000fe20008000000 */
[----:B------:R-:W-:Y:S01]  /*4400*/  UMOV UR47, UR9 ;  /* 0x00000009002f7c82 */ /* 0x000fe20008000000 */
[----:B------:R-:W-:Y:S02]  /*4410*/  UISETP.GE.AND UP0, UPT, UR45, 0x1, UPT ;  /* 0x000000012d00788c */ /* 0x000fe4000bf06270 */
[----:B------:R-:W-:Y:S01]  /*4420*/  UISETP.NE.AND UP4, UPT, UR45, 0x1, UPT ;  /* 0x000000012d00788c */ /* 0x000fe2000bf85270 */
[----:B------:R-:W1:Y:S01]  /*4430*/  LDCU.64 UR22, c[0x0][0xb28] ;  /* 0x00016500ff1677ac */ /* 0x000e620008000a00 */
[----:B------:R-:W-:Y:S02]  /*4440*/  UISETP.NE.AND UP6, UPT, UR15, 0x1, UPT ;  /* 0x000000010f00788c */ /* 0x000fe4000bfc5270 */
[----:B------:R-:W-:Y:S02]  /*4450*/  UISETP.NE.AND UP5, UPT, UR50, 0x1, UPT ;  /* 0x000000013200788c */ /* 0x000fe4000bfa5270 */
[----:B------:R-:W-:-:S02]  /*4460*/  UPRMT UR37, UR58, 0x654, UR37 ;  /* 0x000006543a257896 */ /* 0x000fc40008000025 */
[----:B------:R-:W-:Y:S02]  /*4470*/  USHF.R.U32.HI UR52, URZ, UR49, UR6 ;  /* 0x00000031ff347299 */ /* 0x000fe40008011606 */
[----:B------:R-:W-:Y:S02]  /*4480*/  UPRMT UR46, UR58, 0x654, UR41 ;  /* 0x000006543a2e7896 */ /* 0x000fe40008000029 */
[----:B------:R-:W-:Y:S02]  /*4490*/  UPRMT UR39, UR58, 0x654, UR33 ;  /* 0x000006543a277896 */ /* 0x000fe40008000021 */
[----:B------:R-:W-:Y:S02]  /*44a0*/  UPRMT UR38, UR58, 0x654, UR25 ;  /* 0x000006543a267896 */ /* 0x000fe40008000019 */
[----:B--2---:R-:W-:Y:S02]  /*44b0*/  USHF.R.U32.HI UR47, URZ, UR54, UR47 ;  /* 0x00000036ff2f7299 */ /* 0x004fe4000801162f */
[----:B------:R-:W-:-:S11]  /*44c0*/  UISETP.NE.AND UP3, UPT, UR4, 0x1, UPT ;  /* 0x000000010400788c */ /* 0x000fd6000bf65270 */
.L_x_96:
[C---:B------:R-:W-:Y:S02]  /*44d0*/  LEA R12, R14.reuse, UR21, 0x3 ;  /* 0x000000150e0c7c11 */ /* 0x040fe4000f8e18ff */
[----:B------:R-:W-:Y:S02]  /*44e0*/  SHF.L.U32 R9, R13, 0x1f, RZ ;  /* 0x0000001f0d097819 */ /* 0x000fe400000006ff */
[----:B------:R-:W-:Y:S02]  /*44f0*/  LEA R10, R14, UR21, 0x4 ;  /* 0x000000150e0a7c11 */ /* 0x000fe4000f8e20ff */
[----:B------:R-:W2:Y:S02]  /*4500*/  SYNCS.PHASECHK.TRANS64.TRYWAIT P0, [R12+URZ+0x90], R9 ;  /* 0x000090090c0075a7 */ /* 0x000ea400080011ff */
[----:B--23--:R-:W-:Y:S05]  /*4510*/  @!P0 BRA `(.L_x_86) ;  /* 0x0000006000088947 */ /* 0x00cfea0003800000 */
.L_x_173:
[----:B--2---:R-:W2:Y:S01]  /*4520*/  LDS.128 R8, [R10+0x120] ;  /* 0x000120000a087984 */ /* 0x004ea20000000c00 */
[----:B------:R-:W-:Y:S01]  /*4530*/  UISETP.GE.AND UP0, UPT, UR45, 0x1, UPT ;  /* 0x000000012d00788c */ /* 0x000fe2000bf06270 */
[----:B------:R-:W-:Y:S01]  /*4540*/  @!PT LDS RZ, [RZ] ;  /* 0x00000000fffff984 */ /* 0x000fe20000000800 */
[----:B------:R-:W-:Y:S01]  /*4550*/  @!PT LDS RZ, [RZ] ;  /* 0x00000000fffff984 */ /* 0x000fe20000000800 */
[----:B------:R-:W-:Y:S01]  /*4560*/  @!PT LDS RZ, [RZ] ;  /* 0x00000000fffff984 */ /* 0x000fe20000000800 */
[----:B------:R-:W-:Y:S01]  /*4570*/  @!PT LDS RZ, [RZ] ;  /* 0x00000000fffff984 */ /* 0x000fe20000000800 */
[----:B------:R3:W-:Y:S06]  /*4580*/  MEMBAR.ALL.CTA ;  /* 0x0000000000007992 */ /* 0x0007ec0000008000 */
[----:B---3--:R-:W3:Y:S01]  /*4590*/  FENCE.VIEW.ASYNC.S ;  /* 0x00000000000073c6 */ /* 0x008ee20000000000 */
[----:B--2---:R-:W-:Y:S11]  /*45a0*/  LOP3.LUT P0, RZ, R10, 0x1, RZ, 0xc0, !PT ;  /* 0x000000010aff7812 */ /* 0x004ff6000780c0ff */
[----:B------:R-:W-:Y:S02]  /*45b0*/  @!UPT UIADD3 URZ, UPT, UPT, URZ, URZ, URZ ;  /* 0x000000fffffff290 */ /* 0x000fe4000fffe0ff */
[----:B---3--:R-:W-:Y:S01]  /*45c0*/  VOTEU.ANY UP1, P0 ;  /* 0x0000000000ff7886 */ /* 0x008fe20000020100 */
[----:B------:R-:W-:Y:S11]  /*45d0*/  PLOP3.LUT P0, PT, PT, PT, UP1, 0x80, 0x8 ;  /* 0x000000000008781c */ /* 0x000ff60003f0f018 */
[----:B------:R-:W-:Y:S02]  /*45e0*/  @!UPT UIADD3 URZ, UPT, UPT, URZ, URZ, URZ ;  /* 0x000000fffffff290 */ /* 0x000fe4000fffe0ff */
[----:B------:R-:W-:Y:S02]  /*45f0*/  @P0 SHF.R.U32.HI R0, RZ, 0x10, R9 ;  /* 0x00000010ff000819 */ /* 0x000fe40000011609 */
[----:B------:R-:W-:Y:S02]  /*4600*/  @P0 MOV R6, R8 ;  /* 0x0000000800060202 */ /* 0x000fe40000000f00 */
[----:B------:R-:W-:Y:S01]  /*4610*/  @P0 R2UR UR4, R0 ;  /* 0x00000000000402ca */ /* 0x000fe200000e0000 */
[----:B------:R-:W-:Y:S01]  /*4620*/  VIADD R0, R12, 0xa0 ;  /* 0x000000a00c007836 */ /* 0x000fe20000000000 */
[----:B------:R-:W-:Y:S02]  /*4630*/  @P0 LOP3.LUT R8, R9, 0xffff, RZ, 0xc0, !PT ;  /* 0x0000ffff09080812 */ /* 0x000fe400078ec0ff */
[----:B------:R-:W-:Y:S02]  /*4640*/  @P0 R2UR UR6, R6 ;  /* 0x00000000060602ca */ /* 0x000fe400000e0000 */
[----:B------:R-:W-:Y:S02]  /*4650*/  PRMT R0, RZ, 0x654, R0 ;  /* 0x00000654ff007816 */ /* 0x000fe40000000000 */
[----:B------:R-:W-:Y:S02]  /*4660*/  @P0 R2UR UR5, R8 ;  /* 0x00000000080502ca */ /* 0x000fe400000e0000 */
[----:B------:R2:W-:Y:S03]  /*4670*/  SYNCS.ARRIVE.TRANS64.RED.A1T0 RZ, [R0+URZ], RZ ;  /* 0x000000ff00ff79a7 */ /* 0x0005e600081004ff */
[----:B------:R-:W-:Y:S04]  /*4680*/  @UP1 UMOV UR29, UR4 ;  /* 0x00000004001d1c82 */ /* 0x000fe80008000000 */
[----:B------:R-:W-:Y:S04]  /*4690*/  @UP1 UMOV UR14, UR6 ;  /* 0x00000006000e1c82 */ /* 0x000fe80008000000 */
[----:B------:R-:W-:Y:S01]  /*46a0*/  @UP1 UMOV UR13, UR5 ;  /* 0x00000005000d1c82 */ /* 0x000fe20008000000 */
[----:B------:R-:W-:Y:S05]  /*46b0*/  BRA.U !UP0, `(.L_x_87) ;  /* 0x0000000108a47547 */ /* 0x000fea000b800000 */
[----:B------:R-:W-:Y:S02]  /*46c0*/  UIMAD.WIDE.U32 UR16, UR13, UR51, URZ ;  /* 0x000000330d1072a5 */ /* 0x000fe4000f8e00ff */
[----:B------:R-:W-:Y:S02]  /*46d0*/  UIMAD.WIDE.U32 UR18, UR14, UR48, URZ ;  /* 0x000000300e1272a5 */ /* 0x000fe4000f8e00ff */
[----:B------:R-:W-:Y:S02]  /*46e0*/  USEL UR4, UR30, UR47, !UP5 ;  /* 0x0000002f1e047287 */ /* 0x000fe4000e800000 */
[----:B------:R-:W-:Y:S02]  /*46f0*/  USEL UR7, UR31, UR52, !UP6 ;  /* 0x000000341f077287 */ /* 0x000fe4000f000000 */
[----:B-1----:R-:W-:Y:S02]  /*4700*/  UIMAD.WIDE.U32 UR8, UR4, UR22, URZ ;  /* 0x00000016040872a5 */ /* 0x002fe4000f8e00ff */
[----:B------:R-:W-:Y:S01]  /*4710*/  UIMAD.WIDE.U32 UR10, UR7, UR22, URZ ;  /* 0x00000016070a72a5 */ /* 0x000fe2000f8e00ff */
[----:B------:R-:W-:Y:S02]  /*4720*/  UMOV UR5, UR17 ;  /* 0x0000001100057c82 */ /* 0x000fe40008000000 */
[----:B------:R-:W-:Y:S03]  /*4730*/  USHF.R.U32.HI UR6, URZ, UR54, UR5 ;  /* 0x00000036ff067299 */ /* 0x000fe60008011605 */
[----:B------:R-:W-:Y:S01]  /*4740*/  UMOV UR5, UR19 ;  /* 0x0000001300057c82 */ /* 0x000fe20008000000 */
[----:B------:R-:W-:Y:S02]  /*4750*/  USEL UR6, UR13, UR6, !UP5 ;  /* 0x000000060d067287 */ /* 0x000fe4000e800000 */
[----:B------:R-:W-:Y:S03]  /*4760*/  USHF.R.U32.HI UR12, URZ, UR49, UR5 ;  /* 0x00000031ff0c7299 */ /* 0x000fe60008011605 */
[----:B------:R-:W-:Y:S02]  /*4770*/  UMOV UR5, UR9 ;  /* 0x0000000900057c82 */ /* 0x000fe40008000000 */
[----:B------:R-:W-:Y:S03]  /*4780*/  @UP4 USHF.R.U32.HI UR4, URZ, UR23, UR5 ;  /* 0x00000017ff044299 */ /* 0x000fe60008011605 */
[----:B------:R-:W-:Y:S01]  /*4790*/  UMOV UR5, UR11 ;  /* 0x0000000b00057c82 */ /* 0x000fe20008000000 */
[----:B------:R-:W-:Y:S02]  /*47a0*/  UIMAD UR4, UR45, UR4, URZ ;  /* 0x000000042d0472a4 */ /* 0x000fe4000f8e02ff */
[----:B------:R-:W-:Y:S02]  /*47b0*/  @UP4 USHF.R.U32.HI UR7, URZ, UR23, UR5 ;  /* 0x00000017ff074299 */ /* 0x000fe40008011605 */
[----:B------:R-:W-:Y:S02]  /*47c0*/  UIMAD.WIDE.U32 UR10, UR6, UR22, URZ ;  /* 0x00000016060a72a5 */ /* 0x000fe4000f8e00ff */
[----:B------:R-:W-:Y:S02]  /*47d0*/  USEL UR5, UR14, UR12, !UP6 ;  /* 0x0000000c0e057287 */ /* 0x000fe4000f000000 */
[----:B------:R-:W-:Y:S02]  /*47e0*/  UIMAD UR8, UR45, UR7, URZ ;  /* 0x000000072d0872a4 */ /* 0x000fe4000f8e02ff */
[----:B------:R-:W-:Y:S03]  /*47f0*/  UISETP.GE.AND UP0, UPT, UR6, UR4, UPT ;  /* 0x000000040600728c */ /* 0x000fe6000bf06270 */
[----:B------:R-:W-:Y:S01]  /*4800*/  UMOV UR4, UR11 ;  /* 0x0000000b00047c82 */ /* 0x000fe20008000000 */
[----:B------:R-:W-:Y:S02]  /*4810*/  UISETP.GE.OR UP0, UPT, UR5, UR8, UP0 ;  /* 0x000000080500728c */ /* 0x000fe40008706670 */
[----:B------:R-:W-:Y:S02]  /*4820*/  USHF.R.U32.HI UR4, URZ, UR23, UR4 ;  /* 0x00000017ff047299 */ /* 0x000fe40008011604 */
[----:B------:R-:W-:Y:S02]  /*4830*/  UIMAD.WIDE.U32 UR8, UR5, UR22, URZ ;  /* 0x00000016050872a5 */ /* 0x000fe4000f8e00ff */
[----:B------:R-:W-:Y:S04]  /*4840*/  USEL UR10, UR6, UR4, !UP4 ;  /* 0x00000004060a7287 */ /* 0x000fe8000e000000 */
[----:B------:R-:W-:Y:S01]  /*4850*/  UIADD3 UR11, UPT, UPT, -UR10, URZ, URZ ;  /* 0x000000ff0a0b7290 */ /* 0x000fe2000fffe1ff */
[----:B------:R-:W-:Y:S02]  /*4860*/  @!UP0 UMOV UR4, UR9 ;  /* 0x0000000900048c82 */ /* 0x000fe40008000000 */
[----:B------:R-:W-:Y:S02]  /*4870*/  @!UP0 USHF.R.U32.HI UR4, URZ, UR23, UR4 ;  /* 0x00000017ff048299 */ /* 0x000fe40008011604 */
[----:B------:R-:W-:Y:S02]  /*4880*/  UIMAD UR8, UR45, UR11, UR6 ;  /* 0x0000000b2d0872a4 */ /* 0x000fe4000f8e0206 */
[----:B------:R-:W-:Y:S04]  /*4890*/  @!UP0 USEL UR4, UR5, UR4, !UP4 ;  /* 0x0000000405048287 */ /* 0x000fe8000e000000 */
[----:B------:R-:W-:Y:S02]  /*48a0*/  @!UP0 UIMAD UR7, UR7, UR8, UR4 ;  /* 0x00000008070782a4 */ /* 0x000fe4000f8e0204 */
[----:B------:R-:W-:Y:S02]  /*48b0*/  @!UP0 UIADD3 UR9, UPT, UPT, UR10, -UR4, URZ ;  /* 0x800000040a098290 */ /* 0x000fe4000fffe0ff */
[----:B------:R-:W-:Y:S02]  /*48c0*/  UIADD3 UR8, UPT, UPT, -UR6, URZ, URZ ;  /* 0x000000ff06087290 */ /* 0x000fe4000fffe1ff */
[----:B------:R-:W-:Y:S02]  /*48d0*/  UIADD3 UR4, UPT, UPT, -UR5, URZ, URZ ;  /* 0x000000ff05047290 */ /* 0x000fe4000fffe1ff */
[----:B------:R-:W-:Y:S03]  /*48e0*/  @!UP0 UIMAD UR6, UR9, UR45, UR5 ;  /* 0x0000002d090682a4 */ /* 0x000fe6000f8e0205 */
[----:B------:R-:W-:Y:S01]  /*48f0*/  @!UP0 UMOV UR5, UR7 ;  /* 0x0000000700058c82 */ /* 0x000fe20008000000 */
[----:B------:R-:W-:Y:S02]  /*4900*/  UIMAD UR7, UR15, UR4, UR14 ;  /* 0x000000040f0772a4 */ /* 0x000fe4000f8e020e */
[----:B------:R-:W-:Y:S02]  /*4910*/  UIMAD UR4, UR50, UR8, UR13 ;  /* 0x00000008320472a4 */ /* 0x000fe4000f8e020d */
[----:B------:R-:W-:Y:S02]  /*4920*/  UIMAD UR14, UR5, UR15, UR7 ;  /* 0x0000000f050e72a4 */ /* 0x000fe4000f8e0207 */
[----:B------:R-:W-:Y:S11]  /*4930*/  UIMAD UR13, UR6, UR50, UR4 ;  /* 0x00000032060d72a4 */ /* 0x000ff6000f8e0204 */
[----:B------:R-:W-:Y:S01]  /*4940*/  @!UPT UIADD3 URZ, UPT, UPT, URZ, URZ, URZ ;  /* 0x000000fffffff290 */ /* 0x000fe2000fffe0ff */
.L_x_87:
[----:B------:R-:W3:Y:S01]  /*4950*/  @!UP3 LDCU.128 UR8, c[0x0][0xb10] ;  /* 0x00016200ff08b7ac */ /* 0x000ee20008000c00 */
[C---:B----4-:R-:W-:Y:S02]  /*4960*/  ISETP.NE.U32.AND P1, PT, R4.reuse, RZ, PT ;  /* 0x000000ff0400720c */ /* 0x050fe40003f25070 */
[----:B------:R-:W-:Y:S02]  /*4970*/  ISETP.NE.U32.AND P0, PT, R4, RZ, PT ;  /* 0x000000ff0400720c */ /* 0x000fe40003f05070 */
[C---:B------:R-:W-:Y:S02]  /*4980*/  ISETP.NE.AND.EX P1, PT, R5.reuse, RZ, PT, P1 ;  /* 0x000000ff0500720c */ /* 0x040fe40003f25310 */
[----:B------:R-:W-:Y:S01]  /*4990*/  ISETP.NE.AND.EX P0, PT, R5, RZ, PT, P0 ;  /* 0x000000ff0500720c */ /* 0x000fe20003f05300 */
[----:B------:R-:W4:Y:S01]  /*49a0*/  @!UP3 LDCU UR5, c[0x0][0xb0c] ;  /* 0x00016180ff05b7ac */ /* 0x000f220008000800 */
[----:B------:R-:W-:Y:S01]  /*49b0*/  SHF.L.U32 R9, R15, 0x1f, RZ ;  /* 0x0000001f0f097819 */ /* 0x000fe200000006ff */
[----:B------:R-:W-:Y:S02]  /*49c0*/  USHF.L.U32 UR42, UR32, 0x8, URZ ;  /* 0x00000008202a7899 */ /* 0x000fe400080006ff */
[----:B------:R-:W-:Y:S02]  /*49d0*/  USHF.L.U32 UR43, UR20, 0x6, URZ ;  /* 0x00000006142b7899 */ /* 0x000fe400080006ff */
[----:B---3--:R-:W-:Y:S07]  /*49e0*/  UIMAD.WIDE.U32 UR6, UR14, UR8, URZ ;  /* 0x000000080e0672a5 */ /* 0x008fee000f8e00ff */
[----:B------:R-:W-:Y:S01]  /*49f0*/  @!UP3 UMOV UR4, UR7 ;  /* 0x000000070004bc82 */ /* 0x000fe20008000000 */
[----:B----4-:R-:W-:Y:S02]  /*4a00*/  @!UP3 UISETP.NE.AND UP0, UPT, UR5, 0x1, UPT ;  /* 0x000000010500b88c */ /* 0x010fe4000bf05270 */
[----:B------:R-:W-:Y:S02]  /*4a10*/  @!UP3 USHF.R.U32.HI UR4, URZ, UR9, UR4 ;  /* 0x00000009ff04b299 */ /* 0x000fe40008011604 */
[----:B------:R-:W-:Y:S02]  /*4a20*/  UIMAD.WIDE.U32 UR6, UR13, UR11, URZ ;  /* 0x0000000b0d0672a5 */ /* 0x000fe4000f8e00ff */
[----:B------:R-:W-:Y:S02]  /*4a30*/  @!UP3 USEL UR8, UR14, UR4, !UP0 ;  /* 0x000000040e08b287 */ /* 0x000fe4000c000000 */
[----:B------:R-:W-:Y:S03]  /*4a40*/  @!UP3 UISETP.NE.AND UP0, UPT, UR10, 0x1, UPT ;  /* 0x000000010a00b88c */ /* 0x000fe6000bf05270 */
[----:B------:R-:W-:Y:S02]  /*4a50*/  @!UP3 UMOV UR6, UR7 ;  /* 0x000000070006bc82 */ /* 0x000fe40008000000 */
[----:B------:R-:W3:Y:S02]  /*4a60*/  @!UP3 LDCU UR4, c[0x0][0xb20] ;  /* 0x00016400ff04b7ac */ /* 0x000ee40008000800 */
[----:B---3--:R-:W-:Y:S04]  /*4a70*/  @!UP3 USHF.R.U32.HI UR6, URZ, UR4, UR6 ;  /* 0x00000004ff06b299 */ /* 0x008fe80008011606 */
[----:B------:R-:W-:Y:S04]  /*4a80*/  @!UP3 USEL UR6, UR13, UR6, !UP0 ;  /* 0x000000060d06b287 */ /* 0x000fe8000c000000 */
[----:B------:R-:W-:Y:S02]  /*4a90*/  @!UP3 UIADD3 UR4, UPT, UPT, -UR8, UR6, URZ ;  /* 0x000000060804b290 */ /* 0x000fe4000fffe1ff */
[----:B------:R-:W-:Y:S02]  /*4aa0*/  @!UP3 UIADD3 UR6, UPT, UPT, UR8, -UR6, URZ ;  /* 0x800000060806b290 */ /* 0x000fe4000fffe0ff */
[----:B------:R-:W-:Y:S02]  /*4ab0*/  @!UP3 UIMAD UR14, UR4, UR5, UR14 ;  /* 0x00000005040eb2a4 */ /* 0x000fe4000f8e020e */
[----:B------:R-:W-:Y:S01]  /*4ac0*/  @!UP3 UIMAD UR13, UR6, UR10, UR13 ;  /* 0x0000000a060db2a4 */ /* 0x000fe2000f8e020d */
[----:B------:R-:W-:Y:S11]  /*4ad0*/  BRA.U UP2, `(.L_x_88) ;  /* 0x0000000102107547 */ /* 0x000ff6000b800000 */
[----:B--2---:R-:W-:Y:S04]  /*4ae0*/  MOV R0, UR53 ;  /* 0x0000003500007c02 */ /* 0x004fe80008000f00 */
[----:B------:R-:W-:Y:S04]  /*4af0*/  SHF.L.U32 R11, R0, 0x1f, RZ ;  /* 0x0000001f000b7819 */ /* 0x000fe800000006ff */
[----:B------:R-:W2:Y:S02]  /*4b00*/  SYNCS.PHASECHK.TRANS64.TRYWAIT P2, [UR21+0x88], R11 ;  /* 0x0000880bff0075a7 */ /* 0x000ea40008041115 */
[----:B--2---:R-:W-:Y:S05]  /*4b10*/  @!P2 BRA `(.L_x_89) ;  /* 0x00000058009ca947 */ /* 0x004fea0003800000 */
.L_x_88:
[----:B------:R-:W-:Y:S05]  /*4b20*/  @!P1 BRA `(.L_x_90) ;  /* 0x0000000000309947 */ /* 0x000fea0003800000 */
[----:B------:R-:W-:Y:S01]  /*4b30*/  ISETP.NE.U32.AND P1, PT, R2, RZ, PT ;  /* 0x000000ff0200720c */ /* 0x000fe20003f25070 */
[----:B------:R-:W3:Y:S01]  /*4b40*/  LDCU.64 UR4, c[0x0][0x358] ;  /* 0x00006b00ff0477ac */ /* 0x000ee20008000a00 */
[----:B------:R-:W-:Y:S02]  /*4b50*/  IMAD.MOV.U32 R86, RZ, RZ, 0x1 ;  /* 0x00000001ff567424 */ /* 0x000fe400078e00ff */
[----:B------:R-:W-:Y:S11]  /*4b60*/  ISETP.NE.AND.EX P1, PT, R3, RZ, PT, P1 ;  /* 0x000000ff0300720c */ /* 0x000ff60003f25310 */
[----:B------:R-:W-:Y:S02]  /*4b70*/  @!UPT UIADD3 URZ, UPT, UPT, URZ, URZ, URZ ;  /* 0x000000fffffff290 */ /* 0x000fe4000fffe0ff */
[----:B--2---:R-:W2:Y:S01]  /*4b80*/  @P1 LDC.64 R10, c[0x0][0x888] ;  /* 0x00022200ff0a1b82 */ /* 0x004ea20000000a00 */
[----:B------:R-:W-:Y:S04]  /*4b90*/  @P1 IMAD R0, R4, UR36, RZ ;  /* 0x0000002404001c24 */ /* 0x000fe8000f8e02ff */
[----:B--2---:R-:W-:Y:S04]  /*4ba0*/  @P1 IMAD.WIDE R10, R0, 0x4, R10 ;  /* 0x00000004000a1825 */ /* 0x004fe800078e020a */
[----:B------:R-:W-:Y:S01]  /*4bb0*/  HFMA2 R0, -RZ, RZ, 0, 5.9604644775390625e-08 ;  /* 0x00000001ff007431 */ /* 0x000fe200000001ff */
[----:B---3-5:R3:W5:Y:S04]  /*4bc0*/  @P1 LDG.E R41, desc[UR4][R10.64] ;  /* 0x000000040a291981 */ /* 0x028768000c1e1900 */
[----:B------:R-:W-:Y:S01]  /*4bd0*/  @!P1 PRMT R86, R0, 0x7610, R86 ;  /* 0x0000761000569816 */ /* 0x000fe20000000056 */
[----:B---3--:R-:W4:Y:S06]  /*4be0*/  @!P1 LDC R41, c[0x0][0x880] ;  /* 0x00022000ff299b82 */ /* 0x008f2c0000000800 */
.L_x_90:
[----:B----45:R-:W-:Y:S01]  /*4bf0*/  @!P0 FSETP.EQ.AND P1, PT, R41, RZ, PT ;  /* 0x000000ff2900820b */ /* 0x030fe20003f22000 */
[----:B------:R-:W-:Y:S01]  /*4c00*/  @!UPT UIADD3 URZ, UPT, UPT, URZ, URZ, URZ ;  /* 0x000000fffffff290 */ /* 0x000fe2000fffe0ff */
[----:B------:R-:W-:Y:S11]  /*4c10*/  @!P0 BRA `(.L_x_91) ;  /* 0x0000000000188947 */ /* 0x000ff60003800000 */
[----:B------:R-:W-:Y:S02]  /*4c20*/  LOP3.LUT P0, RZ, R86, 0xff, RZ, 0xc0, !PT ;  /* 0x000000ff56ff7812 */ /* 0x000fe4000780c0ff */
[----:B------:R-:W-:Y:S04]  /*4c30*/  ISETP.NE.U32.AND P1, PT, R2, RZ, PT ;  /* 0x000000ff0200720c */ /* 0x000fe80003f25070 */
[----:B------:R-:W-:Y:S04]  /*4c40*/  ISETP.NE.AND.EX P1, PT, R3, RZ, PT, P1 ;  /* 0x000000ff0300720c */ /* 0x000fe80003f25310 */
[----:B------:R-:W-:Y:S03]  /*4c50*/  PLOP3.LUT P1, PT, P1, PT, PT, 0x8, 0x80 ;  /* 0x000000000080781c */ /* 0x000fe60000f2e170 */
[----:B------:R-:W-:Y:S11]  /*4c60*/  @P0 FSETP.EQ.AND P1, PT, R41, RZ, PT ;  /* 0x000000ff2900020b */ /* 0x000ff60003f22000 */
[----:B------:R-:W-:Y:S02]  /*4c70*/  @!UPT UIADD3 URZ, UPT, UPT, URZ, URZ, URZ ;  /* 0x000000fffffff290 */ /* 0x000fe4000fffe0ff */
.L_x_91:
[----:B------:R-:W3:Y:S01]  /*4c80*/  SYNCS.PHASECHK.TRANS64.TRYWAIT P2, [UR21+0x60], R9 ;  /* 0x00006009ff0075a7 */ /* 0x000ee20008041115 */
[----:B------:R-:W-:Y:S04]  /*4c90*/  ELECT P0, URZ, PT ;  /* 0x0000000000ff782f */ /* 0x000fe80003800000 */
[----:B------:R-:W-:Y:S11]  /*4ca0*/  PLOP3.LUT P1, PT, P1, P0, PT, 0xf2, 0x2f ;  /* 0x00000000002f781c */ /* 0x000ff60000f21e72 */
[----:B------:R-:W-:Y:S02]  /*4cb0*/  @!UPT UIADD3 URZ, UPT, UPT, URZ, URZ, URZ ;  /* 0x000000fffffff290 */ /* 0x000fe4000fffe0ff */
[----:B------:R-:W-:Y:S05]  /*4cc0*/  @!P1 IADD3 R8, P0, PT, R16, 0x580, RZ ;  /* 0x0000058010089810 */ /* 0x000fea0007f1e0ff */
[----:B------:R-:W-:Y:S01]  /*4cd0*/  @!P1 IMAD.X R6, RZ, RZ, R17, P0 ;  /* 0x000000ffff069224 */ /* 0x000fe200000e0611 */
[----:B---3--:R-:W-:Y:S07]  /*4ce0*/  @!P2 BRA `(.L_x_92) ;  /* 0x000000580040a947 */ /* 0x008fee0003800000 */
.L_x_176:
[----:B------:R-:W-:Y:S01]  /*4cf0*/  @!P1 R2UR UR5, R8 ;  /* 0x00000000080592ca */ /* 0x000fe200000e0000 */
[----:B------:R-:W-:Y:S01]  /*4d00*/  VOTEU.ALL UP0, P1 ;  /* 0x0000000000ff7886 */ /* 0x000fe20000800000 */
[----:B------:R-:W-:Y:S01]  /*4d10*/  @!P1 R2UR UR4, R6 ;  /* 0x00000000060492ca */ /* 0x000fe200000e0000 */
[----:B------:R-:W-:Y:S01]  /*4d20*/  UMOV UR6, 0x0 ;  /* 0x0000000000067882 */ /* 0x000fe20000000000 */
[----:B------:R-:W-:Y:S01]  /*4d30*/  UMOV UR7, 0x10000000 ;  /* 0x1000000000077882 */ /* 0x000fe20000000000 */
[----:B------:R-:W-:Y:S01]  /*4d40*/  UMOV UR44, UR36 ;  /* 0x00000024002c7c82 */ /* 0x000fe20008000000 */
[----:B------:R-:W-:Y:S01]  /*4d50*/  @!UP0 UIADD3 UR40, UPT, UPT, UR21, 0x200, URZ ;  /* 0x0000020015288890 */ /* 0x000fe2000fffe0ff */
[----:B--2---:R-:W-:Y:S01]  /*4d60*/  @!P1 IMAD.MOV.U32 R0, RZ, RZ, 0x1000 ;  /* 0x00001000ff009424 */ /* 0x004fe200078e00ff */
[----:B------:R-:W-:Y:S01]  /*4d70*/  @!UP0 UIADD3 UR10, UPT, UPT, UR42, 0x80, URZ ;  /* 0x000000802a0a8890 */ /* 0x000fe2000fffe0ff */
[----:B------:R-:W-:Y:S01]  /*4d80*/  @!P1 IADD3 R8, P0, PT, R16, 0x580, RZ ;  /* 0x0000058010089810 */ /* 0x000fe20007f1e0ff */
[----:B------:R-:W-:Y:S01]  /*4d90*/  @!UP0 UIADD3 UR8, UPT, UPT, UR21, 0xa00, URZ ;  /* 0x00000a0015088890 */ /* 0x000fe2000fffe0ff */
[----:B------:R-:W-:Y:S02]  /*4da0*/  VOTEU.ALL UP0, P1 ;  /* 0x0000000000ff7886 */ /* 0x000fe40000800000 */
[----:B------:R-:W-:Y:S01]  /*4db0*/  IMAD.U32 R10, RZ, RZ, UR5 ;  /* 0x00000005ff0a7e24 */ /* 0x000fe2000f8e00ff */
[----:B------:R-:W-:Y:S01]  /*4dc0*/  UMOV UR9, UR41 ;  /* 0x0000002900097c82 */ /* 0x000fe20008000000 */
[----:B------:R-:W-:Y:S01]  /*4dd0*/  IMAD.U32 R11, RZ, RZ, UR4 ;  /* 0x00000004ff0b7e24 */ /* 0x000fe2000f8e00ff */
[----:B------:R-:W-:Y:S01]  /*4de0*/  UMOV UR11, UR43 ;  /* 0x0000002b000b7c82 */ /* 0x000fe20008000000 */
[----:B------:R-:W-:Y:S01]  /*4df0*/  UMOV UR12, UR36 ;  /* 0x00000024000c7c82 */ /* 0x000fe20008000000 */
[----:B------:R-:W-:Y:S01]  /*4e00*/  @!P1 R2UR UR4, R10 ;  /* 0x000000000a0492ca */ /* 0x000fe200000e0000 */
[----:B------:R-:W-:Y:S01]  /*4e10*/  @!P1 IMAD.X R6, RZ, RZ, R17, P0 ;  /* 0x000000ffff069224 */ /* 0x000fe200000e0611 */
[----:B------:R-:W-:Y:S11]  /*4e20*/  @!P1 R2UR UR5, R11 ;  /* 0x000000000b0592ca */ /* 0x000ff600000e0000 */
[----:B------:R-:W-:Y:S02]  /*4e30*/  @!UPT UIADD3 URZ, UPT, UPT, URZ, URZ, URZ ;  /* 0x000000fffffff290 */ /* 0x000fe4000fffe0ff */
[----:B------:R2:W-:Y:S01]  /*4e40*/  @!UP0 UTMALDG.3D [UR40], [UR4], desc[UR6] ;  /* 0x00000628040085b4 */ /* 0x0005e20008011000 */
[----:B------:R-:W-:Y:S05]  /*4e50*/  VOTEU.ALL UP0, P1 ;  /* 0x0000000000ff7886 */ /* 0x000fea0000800000 */
[----:B------:R2:W-:Y:S01]  /*4e60*/  @!UP0 UTMALDG.3D [UR8], [UR4], desc[UR6] ;  /* 0x00000608040085b4 */ /* 0x0005e20008011000 */
[----:B------:R2:W-:Y:S01]  /*4e70*/  @!P1 SYNCS.ARRIVE.TRANS64.RED.A0TR RZ, [UR21+0x40], R0 ;  /* 0x00004000ffff99a7 */ /* 0x0005e20008300415 */
[----:B------:R-:W-:Y:S01]  /*4e80*/  SYNCS.ARRIVE.TRANS64.RED.A1T0 RZ, [UR46], RZ ;  /* 0x000000ffffff79a7 */ /* 0x000fe2000810042e */
[----:B------:R-:W3:Y:S02]  /*4e90*/  SYNCS.PHASECHK.TRANS64.TRYWAIT P2, [UR21+0x68], R9 ;  /* 0x00006809ff0075a7 */ /* 0x000ee40008041115 */
[----:B--23--:R-:W-:Y:S05]  /*4ea0*/  @!P2 BRA `(.L_x_93) ;  /* 0x0000005400e8a947 */ /* 0x00cfea0003800000 */
.L_x_178:
        /* <DEDUP_REMOVED lines=10> */
[----:B------:R-:W-:Y:S02]  /*4f50*/  @!UP0 UIADD3 UR10, UPT, UPT, UR42, 0xa0, URZ ;  /* 0x000000a02a0a8890 */ /* 0x000fe4000fffe0ff */
[----:B------:R-:W-:Y:S01]  /*4f60*/  @!UP0 UIADD3 UR8, UPT, UPT, UR21, 0x1a00, URZ ;  /* 0x00001a0015088890 */ /* 0x000fe2000fffe0ff */
[----:B------:R-:W-:Y:S01]  /*4f70*/  IMAD.U32 R10, RZ, RZ, UR5 ;  /* 0x00000005ff0a7e24 */ /* 0x000fe2000f8e00ff */
[----:B------:R-:W-:Y:S01]  /*4f80*/  VOTEU.ALL UP0, P1 ;  /* 0x0000000000ff7886 */ /* 0x000fe20000800000 */
[----:B------:R-:W-:Y:S01]  /*4f90*/  IMAD.U32 R11, RZ, RZ, UR4 ;  /* 0x00000004ff0b7e24 */ /* 0x000fe2000f8e00ff */
[----:B------:R-:W-:Y:S01]  /*4fa0*/  UMOV UR9, UR33 ;  /* 0x0000002100097c82 */ /* 0x000fe20008000000 */
[----:B------:R-:W-:Y:S01]  /*4fb0*/  UMOV UR11, UR43 ;  /* 0x0000002b000b7c82 */ /* 0x000fe20008000000 */
[----:B------:R-:W-:Y:S01]  /*4fc0*/  @!P1 R2UR UR4, R10 ;  /* 0x000000000a0492ca */ /* 0x000fe200000e0000 */
[----:B------:R-:W-:Y:S01]  /*4fd0*/  UMOV UR12, UR36 ;  /* 0x00000024000c7c82 */ /* 0x000fe20008000000 */
[----:B------:R-:W-:Y:S01]  /*4fe0*/  @!P1 R2UR UR5, R11 ;  /* 0x000000000b0592ca */ /* 0x000fe200000e0000 */
[----:B------:R-:W-:Y:S11]  /*4ff0*/  @!P1 IMAD.X R6, RZ, RZ, R17, P0 ;  /* 0x000000ffff069224 */ /* 0x000ff600000e0611 */
[----:B------:R-:W-:Y:S01]  /*5000*/  @!UPT UIADD3 URZ, UPT, UPT, URZ, URZ, URZ ;  /* 0x000000fffffff290 */ /* 0x000fe2000fffe0ff */
[----:B------:R2:W-:Y:S01]  /*5010*/  @!UP0 UTMALDG.3D [UR32], [UR4], desc[UR6] ;  /* 0x00000620040085b4 */ /* 0x0005e20008011000 */
[----:B------:R-:W-:Y:S05]  /*5020*/  VOTEU.ALL UP0, P1 ;  /* 0x0000000000ff7886 */ /* 0x000fea0000800000 */
[----:B------:R2:W-:Y:S01]  /*5030*/  @!UP0 UTMALDG.3D [UR8], [UR4], desc[UR6] ;  /* 0x00000608040085b4 */ /* 0x0005e20008011000 */
[----:B------:R2:W-:Y:S01]  /*5040*/  @!P1 SYNCS.ARRIVE.TRANS64.RED.A0TR RZ, [UR21+0x48], R0 ;  /* 0x00004800ffff99a7 */ /* 0x0005e20008300415 */
[----:B------:R-:W-:Y:S01]  /*5050*/  SYNCS.ARRIVE.TRANS64.RED.A1T0 RZ, [UR39], RZ ;  /* 0x000000ffffff79a7 */ /* 0x000fe20008100427 */
[----:B------:R-:W3:Y:S02]  /*5060*/  SYNCS.PHASECHK.TRANS64.TRYWAIT P2, [UR21+0x70], R9 ;  /* 0x00007009ff0075a7 */ /* 0x000ee40008041115 */
[----:B--23--:R-:W-:Y:S05]  /*5070*/  @!P2 BRA `(.L_x_94) ;  /* 0x00000054008ca947 */ /* 0x00cfea0003800000 */
.L_x_180:
        /* <DEDUP_REMOVED lines=9> */
[----:B------:R-:W-:Y:S01]  /*5110*/  VIADD R14, R14, 0x1 ;  /* 0x000000010e0e7836 */ /* 0x000fe20000000000 */
        /* <DEDUP_REMOVED lines=10> */
[----:B------:R-:W-:Y:S11]  /*51c0*/  UMOV UR12, UR36 ;  /* 0x00000024000c7c82 */ /* 0x000ff60008000000 */
        /* <DEDUP_REMOVED lines=8> */
.L_x_182:
[----:B------:R-:W-:Y:S01]  /*5250*/  UIADD3 UR32, UPT, UPT, UR13, UR59, URZ ;  /* 0x0000003b0d207290 */ /* 0x000fe2000fffe0ff */
[----:B------:R-:W-:Y:S01]  /*5260*/  @!P1 IADD3 R6, P0, PT, R16, 0x580, RZ ;  /* 0x0000058010069810 */ /* 0x000fe20007f1e0ff */
[----:B------:R-:W-:Y:S01]  /*5270*/  UPLOP3.LUT UP2, UPT, UPT, UPT, UPT, 0x80, 0x8 ;  /* 0x000000000008789c */ /* 0x000fe20003f4f070 */
[----:B------:R-:W-:Y:S01]  /*5280*/  R2UR UR24, R88 ;  /* 0x00000000581872ca */ /* 0x000fe200000e0000 */
[----:B------:R-:W-:Y:S01]  /*5290*/  VOTEU.ALL UP0, P1 ;  /* 0x0000000000ff7886 */ /* 0x000fe20000800000 */
[----:B------:R-:W-:Y:S01]  /*52a0*/  @!P1 R2UR UR5, R6 ;  /* 0x00000000060592ca */ /* 0x000fe200000e0000 */
[----:B--2---:R-:W-:Y:S01]  /*52b0*/  @!P1 IMAD.X R0, RZ, RZ, R17, P0 ;  /* 0x000000ffff009224 */ /* 0x004fe200000e0611 */
[----:B------:R-:W-:Y:S01]  /*52c0*/  UMOV UR6, 0x0 ;  /* 0x0000000000067882 */ /* 0x000fe20000000000 */
[----:B------:R-:W-:Y:S01]  /*52d0*/  UMOV UR7, 0x10000000 ;  /* 0x1000000000077882 */ /* 0x000fe20000000000 */
[----:B------:R-:W-:Y:S01]  /*52e0*/  @!UP0 UIADD3 UR18, UPT, UPT, UR42, 0x60, URZ ;  /* 0x000000602a128890 */ /* 0x000fe2000fffe0ff */
[----:B------:R-:W-:Y:S01]  /*52f0*/  ISETP.NE.AND P0, PT, R14, 0x2, PT ;  /* 0x000000020e00780c */ /* 0x000fe20003f05270 */
[----:B------:R-:W-:Y:S01]  /*5300*/  @!UP0 UIADD3 UR16, UPT, UPT, UR21, 0x3200, URZ ;  /* 0x0000320015108890 */ /* 0x000fe2000fffe0ff */
[----:B------:R-:W-:Y:S01]  /*5310*/  @!P1 R2UR UR4, R0 ;  /* 0x00000000000492ca */ /* 0x000fe200000e0000 */
[----:B------:R-:W-:Y:S01]  /*5320*/  @!UP0 UIADD3 UR17, UPT, UPT, UR21, 0x58, URZ ;  /* 0x0000005815118890 */ /* 0x000fe2000fffe0ff */
[----:B------:R-:W-:Y:S01]  /*5330*/  SEL R0, RZ, 0x1, P0 ;  /* 0x00000001ff007807 */ /* 0x000fe20000000000 */
[----:B------:R-:W-:Y:S01]  /*5340*/  @!UP0 UIADD3 UR10, UPT, UPT, UR42, 0xe0, URZ ;  /* 0x000000e02a0a8890 */ /* 0x000fe2000fffe0ff */
[----:B------:R-:W-:Y:S01]  /*5350*/  LOP3.LUT R15, R15, 0x1, RZ, 0x3c, !PT ;  /* 0x000000010f0f7812 */ /* 0x000fe200078e3cff */
[----:B------:R-:W-:Y:S01]  /*5360*/  @!UP0 UIADD3 UR8, UPT, UPT, UR21, 0x3a00, URZ ;  /* 0x00003a0015088890 */ /* 0x000fe2000fffe0ff */
[----:B------:R-:W-:Y:S01]  /*5370*/  IMAD.U32 R8, RZ, RZ, UR5 ;  /* 0x00000005ff087e24 */ /* 0x000fe2000f8e00ff */
[----:B------:R-:W-:Y:S01]  /*5380*/  VOTEU.ALL UP0, P1 ;  /* 0x0000000000ff7886 */ /* 0x000fe20000800000 */
[----:B------:R-:W-:Y:S01]  /*5390*/  UMOV UR19, UR43 ;  /* 0x0000002b00137c82 */ /* 0x000fe20008000000 */
[----:B------:R-:W-:Y:S01]  /*53a0*/  UMOV UR20, UR36 ;  /* 0x0000002400147c82 */ /* 0x000fe20008000000 */
[----:B------:R-:W-:Y:S01]  /*53b0*/  UMOV UR11, UR43 ;  /* 0x0000002b000b7c82 */ /* 0x000fe20008000000 */
[----:B------:R-:W-:Y:S01]  /*53c0*/  UMOV UR12, UR36 ;  /* 0x00000024000c7c82 */ /* 0x000fe20008000000 */
[----:B------:R-:W-:Y:S01]  /*53d0*/  UMOV UR9, UR17 ;  /* 0x0000001100097c82 */ /* 0x000fe20008000000 */
[----:B------:R-:W-:Y:S01]  /*53e0*/  IMAD.U32 R9, RZ, RZ, UR4 ;  /* 0x00000004ff097e24 */ /* 0x000fe2000f8e00ff */
[----:B------:R-:W-:Y:S01]  /*53f0*/  @!P1 R2UR UR4, R8 ;  /* 0x00000000080492ca */ /* 0x000fe200000e0000 */
[----:B------:R-:W-:Y:S01]  /*5400*/  UMOV UR36, UR29 ;  /* 0x0000001d00247c82 */ /* 0x000fe20008000000 */
[----:B------:R-:W-:Y:S02]  /*5410*/  LOP3.LUT R13, R13, R0, RZ, 0x3c, !PT ;  /* 0x000000000d0d7212 */ /* 0x000fe400078e3cff */
[----:B------:R-:W-:Y:S02]  /*5420*/  @!P1 R2UR UR5, R9 ;  /* 0x00000000090592ca */ /* 0x000fe400000e0000 */
[----:B------:R-:W-:Y:S11]  /*5430*/  SEL R14, R14, RZ, P0 ;  /* 0x000000ff0e0e7207 */ /* 0x000ff60000000000 */
[----:B------:R2:W-:Y:S01]  /*5440*/  @!UP0 UTMALDG.3D [UR16], [UR4], desc[UR6] ;  /* 0x00000610040085b4 */ /* 0x0005e20008011000 */
[----:B------:R-:W-:Y:S05]  /*5450*/  VOTEU.ALL UP0, P1 ;  /* 0x0000000000ff7886 */ /* 0x000fea0000800000 */
[----:B------:R3:W-:Y:S01]  /*5460*/  @!UP0 UTMALDG.3D [UR8], [UR4], desc[UR6] ;  /* 0x00000608040085b4 */ /* 0x0007e20008011000 */
[----:B------:R3:W-:Y:S01]  /*5470*/  @!P1 SYNCS.ARRIVE.TRANS64.RED.A0TR RZ, [UR21+0x58], R7 ;  /* 0x00005807ffff99a7 */ /* 0x0007e20008300415 */
[----:B------:R-:W-:Y:S01]  /*5480*/  SYNCS.ARRIVE.TRANS64.RED.A1T0 RZ, [UR37], RZ ;  /* 0x000000ffffff79a7 */ /* 0x000fe20008100425 */
[----:B--2---:R-:W-:Y:S01]  /*5490*/  UIADD3 UR20, UPT, UPT, UR14, UR24, URZ ;  /* 0x000000180e147290 */ /* 0x004fe2000fffe0ff */
[----:B------:R-:W-:Y:S11]  /*54a0*/  BRA.U UP1, `(.L_x_96) ;  /* 0xfffffff101087547 */ /* 0x000ff6000b83ffff */
[----:B------:R-:W-:-:S04]  /*54b0*/  SHF.L.U32 R3, R15, 0x1f, RZ ;  /* 0x0000001f0f037819 */ /* 0x000fc800000006ff */
[----:B------:R-:W2:Y:S02]  /*54c0*/  SYNCS.PHASECHK.TRANS64.TRYWAIT P0, [UR21+0x60], R3 ;  /* 0x00006003ff0075a7 */ /* 0x000ea40008001115 */
[----:B--2---:R-:W-:Y:S05]  /*54d0*/  @!P0 BRA `(.L_x_97) ;  /* 0x0000005000a48947 */ /* 0x004fea0003800000 */
.L_x_184:
[----:B------:R-:W4:Y:S02]  /*54e0*/  SYNCS.PHASECHK.TRANS64.TRYWAIT P0, [UR21+0x68], R3 ;  /* 0x00006803ff0075a7 */ /* 0x000f240008001115 */
[----:B----4-:R-:W-:Y:S05]  /*54f0*/  @!P0 BRA `(.L_x_98) ;  /* 0x0000005000b48947 */ /* 0x010fea0003800000 */
.L_x_186:
[----:B------:R-:W4:Y:S02]  /*5500*/  SYNCS.PHASECHK.TRANS64.TRYWAIT P0, [UR21+0x70], R3 ;  /* 0x00007003ff0075a7 */ /* 0x000f240008001115 */
[----:B----4-:R-:W-:Y:S05]  /*5510*/  @!P0 BRA `(.L_x_99) ;  /* 0x0000005000c48947 */ /* 0x010fea0003800000 */
.L_x_188:
[----:B--2---:R-:W-:-:S07]  /*5520*/  MOV R0, UR21 ;  /* 0x0000001500007c02 */ /* 0x004fce0008000f00 */
.L_x_100:
[----:B--2---:R-:W-:-:S04]  /*5530*/  SHF.L.U32 R3, R15, 0x1f, RZ ;  /* 0x0000001f0f037819 */ /* 0x004fc800000006ff */
[----:B------:R2:W4:Y:S03]  /*5540*/  SYNCS.PHASECHK.TRANS64.TRYWAIT P0, [R0+URZ+0x78], R3 ;  /* 0x00007803000075a7 */ /* 0x00052600080011ff */
[----:B----4-:R-:W-:Y:S05]  /*5550*/  @!P0 NANOSLEEP.SYNCS 0x989680 ;  /* 0x009896800000895d */ /* 0x010fea0003900000 */
[----:B------:R-:W4:Y:S02]  /*5560*/  @!P0 SYNCS.PHASECHK.TRANS64 P0, [R0+URZ+0x78], R3 ;  /* 0x00007803000085a7 */ /* 0x000f2400080010ff */
[----:B-1-34-:R-:W-:Y:S05]  /*5570*/  @P0 EXIT ;  /* 0x000000000000094d */ /* 0x01afea0003800000 */
[----:B------:R-:W-:Y:S05]  /*5580*/  BRA `(.L_x_100) ;  /* 0xfffffffc00e87947 */ /* 0x000fea000383ffff */
.L_x_85:
[----:B------:R-:W-:-:S06]  /*5590*/  UISETP.GE.AND UP0, UPT, UR13, 0x4, UPT ;  /* 0x000000040d00788c */ /* 0x000fcc000bf06270 */
[----:B------:R-:W-:-:S13]  /*55a0*/  PLOP3.LUT P0, PT, PT, PT, UP0, 0x80, 0x8 ;  /* 0x000000000008781c */ /* 0x000fda0003f0f008 */
[----:B------:R-:W-:Y:S05]  /*55b0*/  @!P0 EXIT ;  /* 0x000000000000894d */ /* 0x000fea0003800000 */
[----:B------:R-:W-:Y:S01]  /*55c0*/  BAR.SYNC.DEFER_BLOCKING 0x6, 0xa0 ;  /* 0x0182800000007b1d */ /* 0x000fe20000010000 */
[----:B------:R-:W-:Y:S01]  /*55d0*/  IMAD.SHL.U32 R4, R87, 0x200000, RZ ;  /* 0x0020000057047824 */ /* 0x000fe200078e00ff */
[----:B------:R-:W-:Y:S01]  /*55e0*/  CS2R R94, SRZ ;  /* 0x00000000005e7805 */ /* 0x000fe2000001ff00 */
[C---:B------:R-:W-:Y:S01]  /*55f0*/  IMAD.SHL.U32 R85, R97.reuse, 0x20, RZ ;  /* 0x0000002061557824 */ /* 0x040fe200078e00ff */
[----:B------:R-:W-:Y:S01]  /*5600*/  CS2R R92, SRZ ;  /* 0x00000000005c7805 */ /* 0x000fe2000001ff00 */
[C---:B------:R-:W-:Y:S01]  /*5610*/  IMAD.U32 R37, R97.reuse, 0x10000, RZ ;  /* 0x0001000061257824 */ /* 0x040fe200078e00ff */
[----:B------:R-:W-:Y:S02]  /*5620*/  UMOV UR43, 0x400 ;  /* 0x00000400002b7882 */ /* 0x000fe40000000000 */
[----:B------:R-:W1:Y:S01]  /*5630*/  LDC.64 R82, c[0x0][0x8b0] ;  /* 0x00022c00ff527b82 */ /* 0x000e620000000a00 */
[----:B------:R-:W-:Y:S01]  /*5640*/  ULEA UR43, UR58, UR43, 0x18 ;  /* 0x0000002b3a2b7291 */ /* 0x000fe2000f8ec0ff */
[----:B------:R-:W-:Y:S01]  /*5650*/  IMAD.SHL.U32 R5, R97, 0x4, RZ ;  /* 0x0000000461057824 */ /* 0x000fe200078e00ff */
[----:B------:R-:W-:Y:S01]  /*5660*/  LOP3.LUT R4, R4, 0x200000, RZ, 0xc0, !PT ;  /* 0x0020000004047812 */ /* 0x000fe200078ec0ff */
[----:B------:R-:W-:Y:S01]  /*5670*/  IMAD.SHL.U32 R7, R87, 0x400, RZ ;  /* 0x0000040057077824 */ /* 0x000fe200078e00ff */
[C---:B------:R-:W-:Y:S01]  /*5680*/  LOP3.LUT R6, R85.reuse, 0x80, RZ, 0xc0, !PT ;  /* 0x0000008055067812 */ /* 0x040fe200078ec0ff */
[----:B------:R-:W-:Y:S01]  /*5690*/  UIADD3 UR4, UPT, UPT, UR43, 0x4200, URZ ;  /* 0x000042002b047890 */ /* 0x000fe2000fffe0ff */
[C---:B------:R-:W-:Y:S01]  /*56a0*/  LOP3.LUT R84, R85.reuse, 0xb60, RZ, 0xc0, !PT ;  /* 0x00000b6055547812 */ /* 0x040fe200078ec0ff */
[----:B------:R-:W2:Y:S01]  /*56b0*/  LDC.64 R80, c[0x0][0x8a8] ;  /* 0x00022a00ff507b82 */ /* 0x000ea20000000a00 */
[----:B------:R-:W-:Y:S01]  /*56c0*/  UIADD3 UR5, UPT, UPT, UR43, 0x200, URZ ;  /* 0x000002002b057890 */ /* 0x000fe2000fffe0ff */
[----:B------:R-:W-:Y:S01]  /*56d0*/  LOP3.LUT R37, R4, 0x400000, R37, 0xf8, !PT ;  /* 0x0040000004257812 */ /* 0x000fe200078ef825 */
[----:B------:R-:W-:Y:S01]  /*56e0*/  IMAD.MOV.U32 R36, RZ, RZ, RZ ;  /* 0x000000ffff247224 */ /* 0x000fe200078e00ff */
[----:B------:R-:W-:Y:S01]  /*56f0*/  LOP3.LUT R5, R6, 0x10, R5, 0xf8, !PT ;  /* 0x0000001006057812 */ /* 0x000fe200078ef805 */
[----:B------:R-:W-:Y:S01]  /*5700*/  IMAD.MOV.U32 R91, RZ, RZ, RZ ;  /* 0x000000ffff5b7224 */ /* 0x000fe200078e00ff */
[----:B------:R-:W-:Y:S01]  /*5710*/  LOP3.LUT R84, R84, 0x400, R7, 0xf8, !PT ;  /* 0x0000040054547812 */ /* 0x000fe200078ef807 */
[----:B------:R-:W-:Y:S01]  /*5720*/  IMAD.U32 R98, RZ, RZ, UR5 ;  /* 0x00000005ff627e24 */ /* 0x000fe2000f8e00ff */
[----:B------:R-:W-:Y:S01]  /*5730*/  LOP3.LUT P0, RZ, R85, 0x80, RZ, 0xc0, !PT ;  /* 0x0000008055ff7812 */ /* 0x000fe2000780c0ff */
[----:B------:R-:W3:Y:S01]  /*5740*/  LDS R0, [UR43+0x140] ;  /* 0x0001402bff007984 */ /* 0x000ee20008000800 */
[----:B------:R-:W-:Y:S01]  /*5750*/  LOP3.LUT R84, R84, R5, RZ, 0xfc, !PT ;  /* 0x0000000554547212 */ /* 0x000fe200078efcff */
[----:B------:R-:W-:Y:S01]  /*5760*/  IMAD.U32 R96, RZ, RZ, UR4 ;  /* 0x00000004ff607e24 */ /* 0x000fe2000f8e00ff */
[----:B------:R-:W-:Y:S01]  /*5770*/  P2R R4, PR, RZ, 0x1 ;  /* 0x00000001ff047803 */ /* 0x000fe20000000000 */
[----:B------:R-:W4:Y:S01]  /*5780*/  LDCU UR57, c[0x0][0x370] ;  /* 0x00006e00ff3977ac */ /* 0x000f220008000800 */
[----:B------:R-:W-:Y:S01]  /*5790*/  LOP3.LUT R97, R97, 0x60, RZ, 0xc0, !PT ;  /* 0x0000006061617812 */ /* 0x000fe200078ec0ff */
[----:B------:R-:W1:Y:S01]  /*57a0*/  LDCU.64 UR62, c[0x0][0x348] ;  /* 0x00006900ff3e77ac */ /* 0x000e620008000a00 */
[----:B------:R-:W1:Y:S01]  /*57b0*/  LDCU UR42, c[0x0][0xb0c] ;  /* 0x00016180ff2a77ac */ /* 0x000e620008000800 */
[----:B------:R-:W1:Y:S01]  /*57c0*/  LDCU UR39, c[0x0][0xb30] ;  /* 0x00016600ff2777ac */ /* 0x000e620008000800 */
[----:B------:R-:W1:Y:S01]  /*57d0*/  LDCU.64 UR46, c[0x0][0x888] ;  /* 0x00011100ff2e77ac */ /* 0x000e620008000a00 */
[----:B------:R-:W1:Y:S01]  /*57e0*/  LDCU.64 UR40, c[0x0][0xb28] ;  /* 0x00016500ff2877ac */ /* 0x000e620008000a00 */
[----:B------:R-:W1:Y:S01]  /*57f0*/  LDCU.64 UR60, c[0x0][0x890] ;  /* 0x00011200ff3c77ac */ /* 0x000e620008000a00 */
[----:B------:R-:W1:Y:S01]  /*5800*/  LDCU.128 UR52, c[0x0][0xb10] ;  /* 0x00016200ff3477ac */ /* 0x000e620008000c00 */
[----:B------:R-:W1:Y:S02]  /*5810*/  LDCU UR56, c[0x0][0x374] ;  /* 0x00006e80ff3877ac */ /* 0x000e640008000800 */
[----:B-1234-:R-:W-:-:S07]  /*5820*/  IMAD.IADD R37, R0, 0x1, R37 ;  /* 0x0000000100257824 */ /* 0x01efce00078e0225 */
.L_x_142:
[C---:B------:R-:W-:Y:S02]  /*5830*/  LEA R3, R91.reuse, UR43, 0x3 ;  /* 0x0000002b5b037c11 */ /* 0x040fe4000f8e18ff */
[----:B------:R-:W-:Y:S02]  /*5840*/  SHF.L.U32 R0, R94, 0x1f, RZ ;  /* 0x0000001f5e007819 */ /* 0x000fe400000006ff */
[----:B------:R-:W-:Y:S02]  /*5850*/  LEA R5, R91, UR43, 0x4 ;  /* 0x0000002b5b057c11 */ /* 0x000fe4000f8e20ff */
[----:B------:R-:W1:Y:S02]  /*5860*/  SYNCS.PHASECHK.TRANS64.TRYWAIT P0, [R3+URZ+0x90], R0 ;  /* 0x00009000030075a7 */ /* 0x000e6400080011ff */
[----:B-12---:R-:W-:Y:S05]  /*5870*/  @!P0 BRA `(.L_x_101) ;  /* 0x0000005000048947 */ /* 0x006fea0003800000 */
.L_x_189:
        /* <DEDUP_REMOVED lines=11> */
[----:B------:R-:W-:Y:S01]  /*5930*/  PLOP3.LUT P0, PT, PT, PT, UP1, 0x80, 0x8 ;  /* 0x000000000008781c */ /* 0x000fe20003f0f018 */
[----:B------:R-:W-:Y:S11]  /*5940*/  UP2UR UR44, UPR, URZ, 0x2 ;  /* 0x00000002ff2c7883 */ /* 0x000ff60008000000 */
[----:B------:R-:W-:Y:S01]  /*5950*/  @!UPT UIADD3 URZ, UPT, UPT, URZ, URZ, URZ ;  /* 0x000000fffffff290 */ /* 0x000fe2000fffe0ff */
[----:B-1----:R-:W-:Y:S02]  /*5960*/  @P0 SHF.R.U32.HI R0, RZ, 0x10, R5 ;  /* 0x00000010ff000819 */ /* 0x002fe40000011605 */
        /* <DEDUP_REMOVED lines=12> */
[----:B------:R-:W2:Y:S01]  /*5a30*/  LDCU UR12, c[0x0][0xb20] ;  /* 0x00016400ff0c77ac */ /* 0x000ea20008000800 */
[----:B------:R-:W-:Y:S02]  /*5a40*/  UIMAD.WIDE.U32 UR4, UR56, UR55, URZ ;  /* 0x00000037380472a5 */ /* 0x000fe4000f8e00ff */
[----:B------:R-:W-:Y:S02]  /*5a50*/  UIMAD.WIDE.U32 UR6, UR57, UR52, URZ ;  /* 0x00000034390672a5 */ /* 0x000fe4000f8e00ff */
[----:B------:R-:W-:Y:S02]  /*5a60*/  UISETP.NE.AND UP0, UPT, UR54, 0x1, UPT ;  /* 0x000000013600788c */ /* 0x000fe4000bf05270 */
[----:B------:R-:W-:Y:S02]  /*5a70*/  UIMAD.WIDE.U32 UR8, UR37, UR55, URZ ;  /* 0x00000037250872a5 */ /* 0x000fe4000f8e00ff */
[----:B------:R-:W-:Y:S02]  /*5a80*/  UIMAD.WIDE.U32 UR10, UR38, UR52, URZ ;  /* 0x00000034260a72a5 */ /* 0x000fe4000f8e00ff */
[----:B------:R-:W-:Y:S02]  /*5a90*/  UISETP.NE.AND UP1, UPT, UR42, 0x1, UPT ;  /* 0x000000012a00788c */ /* 0x000fe4000bf25270 */
[----:B------:R-:W-:Y:S01]  /*5aa0*/  UISETP.NE.AND UP2, UPT, UR45, 0x1, UPT ;  /* 0x000000012d00788c */ /* 0x000fe2000bf45270 */
[----:B------:R-:W-:Y:S02]  /*5ab0*/  UMOV UR4, UR5 ;  /* 0x0000000500047c82 */ /* 0x000fe40008000000 */
[----:B--2---:R-:W-:Y:S03]  /*5ac0*/  USHF.R.U32.HI UR5, URZ, UR12, UR4 ;  /* 0x0000000cff057299 */ /* 0x004fe60008011604 */
[----:B------:R-:W-:Y:S02]  /*5ad0*/  UMOV UR4, UR7 ;  /* 0x0000000700047c82 */ /* 0x000fe40008000000 */
[----:B------:R-:W-:Y:S02]  /*5ae0*/  USHF.R.U32.HI UR7, URZ, UR53, UR4 ;  /* 0x00000035ff077299 */ /* 0x000fe40008011604 */
[----:B------:R-:W-:Y:S02]  /*5af0*/  USEL UR4, UR56, UR5, !UP0 ;  /* 0x0000000538047287 */ /* 0x000fe4000c000000 */
[----:B------:R-:W-:Y:S01]  /*5b00*/  USEL UR7, UR57, UR7, !UP1 ;  /* 0x0000000739077287 */ /* 0x000fe2000c800000 */
[----:B------:R-:W-:Y:S01]  /*5b10*/  UMOV UR5, UR9 ;  /* 0x0000000900057c82 */ /* 0x000fe20008000000 */
[----:B------:R-:W-:Y:S02]  /*5b20*/  UIMAD.WIDE.U32 UR8, UR4, UR40, URZ ;  /* 0x00000028040872a5 */ /* 0x000fe4000f8e00ff */
[----:B------:R-:W-:Y:S03]  /*5b30*/  USHF.R.U32.HI UR6, URZ, UR12, UR5 ;  /* 0x0000000cff067299 */ /* 0x000fe60008011605 */
[----:B------:R-:W-:Y:S01]  /*5b40*/  UMOV UR5, UR11 ;  /* 0x0000000b00057c82 */ /* 0x000fe20008000000 */
[----:B------:R-:W-:Y:S02]  /*5b50*/  UIMAD.WIDE.U32 UR10, UR7, UR40, URZ ;  /* 0x00000028070a72a5 */ /* 0x000fe4000f8e00ff */
[----:B------:R-:W-:Y:S02]  /*5b60*/  USHF.R.U32.HI UR12, URZ, UR53, UR5 ;  /* 0x00000035ff0c7299 */ /* 0x000fe40008011605 */
[----:B------:R-:W-:Y:S01]  /*5b70*/  USEL UR6, UR37, UR6, !UP0 ;  /* 0x0000000625067287 */ /* 0x000fe2000c000000 */
[----:B------:R-:W-:Y:S02]  /*5b80*/  UMOV UR5, UR9 ;  /* 0x0000000900057c82 */ /* 0x000fe40008000000 */
[----:B------:R-:W-:Y:S01]  /*5b90*/  UMOV UR10, UR11 ;  /* 0x0000000b000a7c82 */ /* 0x000fe20008000000 */
[----:B------:R-:W-:Y:S02]  /*5ba0*/  @UP2 USHF.R.U32.HI UR4, URZ, UR41, UR5 ;  /* 0x00000029ff042299 */ /* 0x000fe40008011605 */
[----:B------:R-:W-:Y:S02]  /*5bb0*/  @UP2 USHF.R.U32.HI UR7, URZ, UR41, UR10 ;  /* 0x00000029ff072299 */ /* 0x000fe4000801160a */
[----:B------:R-:W-:Y:S02]  /*5bc0*/  UIMAD UR4, UR45, UR4, URZ ;  /* 0x000000042d0472a4 */ /* 0x000fe4000f8e02ff */
        /* <DEDUP_REMOVED lines=8> */
[----:B------:R-:W-:Y:S02]  /*5c50*/  USEL UR11, UR6, UR4, !UP2 ;  /* 0x00000004060b7287 */ /* 0x000fe4000d000000 */
[----:B------:R-:W-:Y:S02]  /*5c60*/  UIADD3 UR8, UPT, UPT, -UR5, URZ, URZ ;  /* 0x000000ff05087290 */ /* 0x000fe4000fffe1ff */
[----:B------:R-:W-:Y:S01]  /*5c70*/  UIADD3 UR10, UPT, UPT, -UR11, URZ, URZ ;  /* 0x000000ff0b0a7290 */ /* 0x000fe2000fffe1ff */
[----:B------:R-:W-:Y:S01]  /*5c80*/  @!UP0 UMOV UR4, UR9 ;  /* 0x0000000900048c82 */ /* 0x000fe20008000000 */
[----:B------:R-:W-:Y:S02]  /*5c90*/  UIADD3 UR9, UPT, UPT, -UR6, URZ, URZ ;  /* 0x000000ff06097290 */ /* 0x000fe4000fffe1ff */
[----:B------:R-:W-:Y:S02]  /*5ca0*/  @!UP0 USHF.R.U32.HI UR4, URZ, UR41, UR4 ;  /* 0x00000029ff048299 */ /* 0x000fe40008011604 */
[----:B------:R-:W-:Y:S02]  /*5cb0*/  UIMAD UR10, UR45, UR10, UR6 ;  /* 0x0000000a2d0a72a4 */ /* 0x000fe4000f8e0206 */
[----:B------:R-:W-:Y:S04]  /*5cc0*/  @!UP0 USEL UR4, UR5, UR4, !UP2 ;  /* 0x0000000405048287 */ /* 0x000fe8000d000000 */
[----:B------:R-:W-:Y:S02]  /*5cd0*/  @!UP0 UIMAD UR10, UR7, UR10, UR4 ;  /* 0x0000000a070a82a4 */ /* 0x000fe4000f8e0204 */
[----:B------:R-:W-:Y:S02]  /*5ce0*/  @!UP0 UIADD3 UR11, UPT, UPT, UR11, -UR4, URZ ;  /* 0x800000040b0b8290 */ /* 0x000fe4000fffe0ff */
[----:B------:R-:W-:Y:S02]  /*5cf0*/  UIMAD UR7, UR42, UR8, UR38 ;  /* 0x000000082a0772a4 */ /* 0x000fe4000f8e0226 */
[----:B------:R-:W-:Y:S02]  /*5d00*/  @!UP0 UIMAD UR6, UR11, UR45, UR5 ;  /* 0x0000002d0b0682a4 */ /* 0x000fe4000f8e0205 */
[----:B------:R-:W-:Y:S01]  /*5d10*/  UIMAD UR4, UR54, UR9, UR37 ;  /* 0x00000009360472a4 */ /* 0x000fe2000f8e0225 */
[----:B------:R-:W-:Y:S02]  /*5d20*/  @!UP0 UMOV UR5, UR10 ;  /* 0x0000000a00058c82 */ /* 0x000fe40008000000 */
[----:B------:R-:W-:Y:S02]  /*5d30*/  UIMAD UR38, UR5, UR42, UR7 ;  /* 0x0000002a052672a4 */ /* 0x000fe4000f8e0207 */
[----:B------:R-:W-:Y:S11]  /*5d40*/  UIMAD UR37, UR6, UR54, UR4 ;  /* 0x00000036062572a4 */ /* 0x000ff6000f8e0204 */
[----:B------:R-:W-:Y:S01]  /*5d50*/  @!UPT UIADD3 URZ, UPT, UPT, URZ, URZ, URZ ;  /* 0x000000fffffff290 */ /* 0x000fe2000fffe0ff */
.L_x_102:
[----:B------:R-:W-:Y:S01]  /*5d60*/  UISETP.NE.AND UP0, UPT, UR39, 0x1, UPT ;  /* 0x000000012700788c */ /* 0x000fe2000bf05270 */
[----:B------:R-:W-:Y:S01]  /*5d70*/  IADD3 R91, PT, PT, R91, 0x1, RZ ;  /* 0x000000015b5b7810 */ /* 0x000fe20007ffe0ff */
[----:B------:R-:W-:Y:S02]  /*5d80*/  UIADD3 UR11, UPT, UPT, UR43, 0x200, URZ ;  /* 0x000002002b0b7890 */ /* 0x000fe4000fffe0ff */
[----:B------:R-:W-:Y:S02]  /*5d90*/  USHF.L.U32 UR50, UR20, 0x6, URZ ;  /* 0x0000000614327899 */ /* 0x000fe400080006ff */
[----:B------:R-:W-:Y:S05]  /*5da0*/  USHF.L.U32 UR49, UR32, 0x8, URZ ;  /* 0x0000000820317899 */ /* 0x000fea00080006ff */
[----:B------:R-:W2:Y:S01]  /*5db0*/  @!UP0 LDCU.128 UR12, c[0x0][0xb10] ;  /* 0x00016200ff0c87ac */ /* 0x000ea20008000c00 */
[----:B------:R-:W3:Y:S01]  /*5dc0*/  @!UP0 LDCU UR5, c[0x0][0xb0c] ;  /* 0x00016180ff0587ac */ /* 0x000ee20008000800 */
[----:B------:R-:W4:Y:S01]  /*5dd0*/  @!UP0 LDCU UR10, c[0x0][0xb20] ;  /* 0x00016400ff0a87ac */ /* 0x000f220008000800 */
[----:B--2---:R-:W-:Y:S02]  /*5de0*/  UIMAD.WIDE.U32 UR8, UR38, UR12, URZ ;  /* 0x0000000c260872a5 */ /* 0x004fe4000f8e00ff */
[----:B------:R-:W-:Y:S02]  /*5df0*/  UIMAD.WIDE.U32 UR6, UR37, UR15, URZ ;  /* 0x0000000f250672a5 */ /* 0x000fe4000f8e00ff */
[----:B------:R-:W-:Y:S03]  /*5e00*/  @!UP0 UISETP.NE.AND UP1, UPT, UR14, 0x1, UPT ;  /* 0x000000010e00888c */ /* 0x000fe6000bf25270 */
[----:B------:R-:W-:Y:S01]  /*5e10*/  @!UP0 UMOV UR4, UR9 ;  /* 0x0000000900048c82 */ /* 0x000fe20008000000 */
[----:B---3--:R-:W-:Y:S02]  /*5e20*/  @!UP0 UISETP.NE.AND UP2, UPT, UR5, 0x1, UPT ;  /* 0x000000010500888c */ /* 0x008fe4000bf45270 */
[----:B------:R-:W-:Y:S01]  /*5e30*/  @!UP0 USHF.R.U32.HI UR4, URZ, UR13, UR4 ;  /* 0x0000000dff048299 */ /* 0x000fe20008011604 */
[----:B------:R-:W-:Y:S02]  /*5e40*/  @!UP0 UMOV UR6, UR7 ;  /* 0x0000000700068c82 */ /* 0x000fe40008000000 */
[----:B----4-:R-:W-:Y:S02]  /*5e50*/  @!UP0 USHF.R.U32.HI UR6, URZ, UR10, UR6 ;  /* 0x0000000aff068299 */ /* 0x010fe40008011606 */
[----:B------:R-:W-:Y:S02]  /*5e60*/  @!UP0 USEL UR7, UR38, UR4, !UP2 ;  /* 0x0000000426078287 */ /* 0x000fe4000d000000 */
[----:B------:R-:W-:Y:S04]  /*5e70*/  @!UP0 USEL UR6, UR37, UR6, !UP1 ;  /* 0x0000000625068287 */ /* 0x000fe8000c800000 */
[----:B------:R-:W-:Y:S02]  /*5e80*/  @!UP0 UIADD3 UR4, UPT, UPT, -UR7, UR6, URZ ;  /* 0x0000000607048290 */ /* 0x000fe4000fffe1ff */
[----:B------:R-:W-:Y:S02]  /*5e90*/  @!UP0 UIADD3 UR6, UPT, UPT, UR7, -UR6, URZ ;  /* 0x8000000607068290 */ /* 0x000fe4000fffe0ff */
[----:B------:R-:W-:Y:S02]  /*5ea0*/  @!UP0 UIMAD UR38, UR4, UR5, UR38 ;  /* 0x00000005042682a4 */ /* 0x000fe4000f8e0226 */
[----:B------:R-:W-:Y:S02]  /*5eb0*/  @!UP0 UIMAD UR37, UR6, UR14, UR37 ;  /* 0x0000000e062582a4 */ /* 0x000fe4000f8e0225 */
[----:B------:R-:W-:Y:S09]  /*5ec0*/  ULOP3.LUT UP0, URZ, UR11, 0x90, URZ, 0xc0, !UPT ;  /* 0x000000900bff7892 */ /* 0x000ff2000f80c0ff */
[----:B------:R-:W-:Y:S05]  /*5ed0*/  BRA.U !UP0, `(.L_x_103) ;  /* 0x0000000108407547 */ /* 0x000fea000b800000 */
[----:B------:R-:W2:Y:S01]  /*5ee0*/  LDCU.64 UR8, c[0x4][0x88] ;  /* 0x01001100ff0877ac */ /* 0x000ea20008000a00 */
[----:B------:R-:W-:Y:S01]  /*5ef0*/  MOV R3, 0x0 ;  /* 0x0000000000037802 */ /* 0x000fe20000000f00 */
[----:B------:R-:W-:Y:S02]  /*5f00*/  HFMA2 R12, -RZ, RZ, 0, 5.9604644775390625e-08 ;  /* 0x00000001ff0c7431 */ /* 0x000fe400000001ff */
[----:B------:R-:W-:Y:S02]  /*5f10*/  IMAD.MOV.U32 R8, RZ, RZ, 0x70 ;  /* 0x00000070ff087424 */ /* 0x000fe400078e00ff */
[----:B------:R-:W-:Y:S01]  /*5f20*/  IMAD.MOV.U32 R13, RZ, RZ, RZ ;  /* 0x000000ffff0d7224 */ /* 0x000fe200078e00ff */
[----:B------:R-:W3:Y:S01]  /*5f30*/  LDCU.64 UR6, c[0x4][0x90] ;  /* 0x01001200ff0677ac */ /* 0x000ee20008000a00 */
[----:B------:R-:W4:Y:S01]  /*5f40*/  LDC.64 R2, c[0x4][R3] ;  /* 0x0100000003027b82 */ /* 0x000f220000000a00 */
[----:B------:R-:W1:Y:S01]  /*5f50*/  LDCU.64 UR4, c[0x4][0x8] ;  /* 0x01000100ff0477ac */ /* 0x000e620008000a00 */
[----:B--2---:R-:W-:Y:S01]  /*5f60*/  MOV R5, UR9 ;  /* 0x0000000900057c02 */ /* 0x004fe20008000f00 */
[----:B------:R-:W-:Y:S01]  /*5f70*/  IMAD.U32 R4, RZ, RZ, UR8 ;  /* 0x00000008ff047e24 */ /* 0x000fe2000f8e00ff */
[----:B---3--:R-:W-:Y:S01]  /*5f80*/  MOV R7, UR7 ;  /* 0x0000000700077c02 */ /* 0x008fe20008000f00 */
[----:B------:R-:W-:Y:S01]  /*5f90*/  IMAD.U32 R6, RZ, RZ, UR6 ;  /* 0x00000006ff067e24 */ /* 0x000fe2000f8e00ff */
[----:B-1----:R-:W-:Y:S01]  /*5fa0*/  MOV R11, UR5 ;  /* 0x00000005000b7c02 */ /* 0x002fe20008000f00 */
[----:B------:R-:W-:Y:S02]  /*5fb0*/  IMAD.U32 R10, RZ, RZ, UR4 ;  /* 0x00000004ff0a7e24 */ /* 0x000fe4000f8e00ff */
[----:B------:R-:W-:Y:S07]  /*5fc0*/  LEPC R20, `(.L_x_103) ;  /* 0x000000001014794e */ /* 0x000fee0000000000 */
[----:B----45:R-:W-:Y:S05]  /*5fd0*/  CALL.ABS.NOINC R2 ;  /* 0x0000000002007343 */ /* 0x030fea0003c00000 */
.L_x_103:
[----:B------:R-:W-:Y:S01]  /*5fe0*/  LOP3.LUT P0, RZ, R96, 0x90, RZ, 0xc0, !PT ;  /* 0x0000009060ff7812 */ /* 0x000fe2000780c0ff */
[----:B------:R-:W-:Y:S11]  /*5ff0*/  BSSY.RECONVERGENT B6, `(.L_x_104) ;  /* 0x0000013000067945 */ /* 0x000ff60003800200 */
[----:B------:R-:W-:Y:S01]  /*6000*/  @!UPT UIADD3 URZ, UPT, UPT, URZ, URZ, URZ ;  /* 0x000000fffffff290 */ /* 0x000fe2000fffe0ff */
[----:B------:R-:W-:Y:S05]  /*6010*/  @!P0 BRA `(.L_x_105) ;  /* 0x0000000000408947 */ /* 0x000fea0003800000 */
        /* <DEDUP_REMOVED lines=16> */
.L_x_105:
[----:B------:R-:W-:Y:S05]  /*6120*/  BSYNC.RECONVERGENT B6 ;  /* 0x0000000000067941 */ /* 0x000fea0003800200 */
.L_x_104:
[----:B------:R-:W-:Y:S01]  /*6130*/  R2UR UR4, R89 ;  /* 0x00000000590472ca */ /* 0x000fe200000e0000 */
[----:B------:R-:W-:Y:S01]  /*6140*/  UISETP.NE.U32.AND UP0, UPT, UR60, URZ, UPT ;  /* 0x000000ff3c00728c */ /* 0x000fe2000bf05070 */
[----:B------:R-:W-:Y:S02]  /*6150*/  ISETP.NE.U32.AND P4, PT, R82, RZ, PT ;  /* 0x000000ff5200720c */ /* 0x000fe40003f85070 */
[----:B------:R-:W-:Y:S01]  /*6160*/  ISETP.NE.U32.AND P2, PT, RZ, UR46, PT ;  /* 0x0000002eff007c0c */ /* 0x000fe2000bf45070 */
[----:B------:R-:W-:Y:S01]  /*6170*/  UISETP.NE.AND.EX UP1, UPT, UR61, URZ, UPT, UP0 ;  /* 0x000000ff3d00728c */ /* 0x000fe2000bf25300 */
[----:B------:R-:W-:Y:S01]  /*6180*/  ISETP.NE.AND.EX P4, PT, R83, RZ, PT, P4 ;  /* 0x000000ff5300720c */ /* 0x000fe20003f85340 */
[----:B------:R-:W-:Y:S01]  /*6190*/  UPLOP3.LUT UP0, UPT, UPT, UPT, UPT, 0x40, 0x4 ;  /* 0x000000000004789c */ /* 0x000fe20003f0e870 */
[----:B------:R-:W-:Y:S05]  /*61a0*/  ISETP.NE.AND.EX P2, PT, RZ, UR47, PT, P2 ;  /* 0x0000002fff007c0c */ /* 0x000fea000bf45320 */
[----:B------:R-:W-:Y:S06]  /*61b0*/  UISETP.NE.AND UP2, UPT, UR4, URZ, UPT ;  /* 0x000000ff0400728c */ /* 0x000fec000bf45270 */
[----:B------:R-:W-:Y:S05]  /*61c0*/  PLOP3.LUT P1, PT, PT, PT, UP2, 0x80, 0x8 ;  /* 0x000000000008781c */ /* 0x000fea0003f2f028 */
[----:B------:R-:W-:Y:S06]  /*61d0*/  @UP2 UPLOP3.LUT UP0, UPT, UPT, UPT, UP1, 0x80, 0x8 ;  /* 0x000000000008289c */ /* 0x000fec0003f0f010 */
[----:B------:R-:W-:Y:S01]  /*61e0*/  PLOP3.LUT P0, PT, PT, PT, UP0, 0x80, 0x8 ;  /* 0x000000000008781c */ /* 0x000fe20003f0f008 */
[----:B------:R-:W-:Y:S01]  /*61f0*/  @!UPT UIADD3 URZ, UPT, UPT, URZ, URZ, URZ ;  /* 0x000000fffffff290 */ /* 0x000fe2000fffe0ff */
[----:B------:R-:W-:Y:S11]  /*6200*/  BRA.U !UP1, `(.L_x_106) ;  /* 0x00000001093c7547 */ /* 0x000ff6000b800000 */
[----:B------:R-:W-:Y:S01]  /*6210*/  UISETP.NE.U32.AND UP0, UPT, UR46, URZ, UPT ;  /* 0x000000ff2e00728c */ /* 0x000fe2000bf05070 */
[----:B-1----:R-:W-:Y:S01]  /*6220*/  HFMA2 R0, -RZ, RZ, 0, 5.9604644775390625e-08 ;  /* 0x00000001ff007431 */ /* 0x002fe200000001ff */
[----:B------:R-:W1:Y:S01]  /*6230*/  LDCU.64 UR8, c[0x0][0x358] ;  /* 0x00006b00ff0877ac */ /* 0x000e620008000a00 */
[----:B------:R-:W-:Y:S01]  /*6240*/  IMAD.MOV.U32 R86, RZ, RZ, 0x1 ;  /* 0x00000001ff567424 */ /* 0x000fe200078e00ff */
[----:B------:R-:W-:Y:S06]  /*6250*/  UISETP.NE.AND.EX UP0, UPT, UR47, URZ, UPT, UP0 ;  /* 0x000000ff2f00728c */ /* 0x000fec000bf05300 */
[----:B------:R-:W-:Y:S05]  /*6260*/  PLOP3.LUT P3, PT, PT, PT, UP0, 0x80, 0x8 ;  /* 0x000000000008781c */ /* 0x000fea0003f6f008 */
[----:B------:R-:W2:Y:S01]  /*6270*/  @UP0 LDCU.64 UR4, c[0x0][0x888] ;  /* 0x00011100ff0407ac */ /* 0x000ea20008000a00 */
[----:B------:R-:W-:Y:S07]  /*6280*/  @UP0 UIMAD UR6, UR36, UR60, URZ ;  /* 0x0000003c240602a4 */ /* 0x000fee000f8e02ff */
[----:B------:R-:W-:Y:S01]  /*6290*/  @!P3 PRMT R86, R0, 0x7610, R86 ;  /* 0x000076100056b816 */ /* 0x000fe20000000056 */
[----:B--2---:R-:W-:Y:S06]  /*62a0*/  @UP0 UIMAD.WIDE UR4, UR6, 0x4, UR4 ;  /* 0x00000004060408a5 */ /* 0x004fec000f8e0204 */
[----:B------:R-:W-:Y:S01]  /*62b0*/  IMAD.U32 R2, RZ, RZ, UR4 ;  /* 0x00000004ff027e24 */ /* 0x000fe2000f8e00ff */
[----:B------:R-:W-:Y:S04]  /*62c0*/  MOV R3, UR5 ;  /* 0x0000000500037c02 */ /* 0x000fe80008000f00 */
[----:B------:R-:W2:Y:S01]  /*62d0*/  @!UP0 LDCU UR4, c[0x0][0x880] ;  /* 0x00011000ff0487ac */ /* 0x000ea20008000800 */
[----:B-1---5:R3:W5:Y:S02]  /*62e0*/  @P3 LDG.E R41, desc[UR8][R2.64] ;  /* 0x0000000802293981 */ /* 0x022764000c1e1900 */
[----:B--23--:R-:W-:Y:S02]  /*62f0*/  @!P3 IMAD.U32 R41, RZ, RZ, UR4 ;  /* 0x00000004ff29be24 */ /* 0x00cfe4000f8e00ff */
.L_x_106:
[----:B------:R-:W-:Y:S05]  /*6300*/  @!P4 BRA `(.L_x_107) ;  /* 0x000000000024c947 */ /* 0x000fea0003800000 */
[----:B------:R-:W-:Y:S01]  /*6310*/  ISETP.NE.U32.AND P3, PT, R80, RZ, PT ;  /* 0x000000ff5000720c */ /* 0x000fe20003f65070 */
[----:B------:R-:W2:Y:S03]  /*6320*/  LDCU.64 UR4, c[0x0][0x358] ;  /* 0x00006b00ff0477ac */ /* 0x000ea60008000a00 */
[----:B------:R-:W-:Y:S11]  /*6330*/  ISETP.NE.AND.EX P3, PT, R81, RZ, PT, P3 ;  /* 0x000000ff5100720c */ /* 0x000ff60003f65330 */
[----:B------:R-:W-:Y:S02]  /*6340*/  @!UPT UIADD3 URZ, UPT, UPT, URZ, URZ, URZ ;  /* 0x000000fffffff290 */ /* 0x000fe4000fffe0ff */
[----:B------:R-:W3:Y:S01]  /*6350*/  @P3 LDC.64 R2, c[0x0][0x8a8] ;  /* 0x00022a00ff023b82 */ /* 0x000ee20000000a00 */
[----:B-1----:R-:W-:Y:S04]  /*6360*/  @P3 IMAD R0, R82, UR36, RZ ;  /* 0x0000002452003c24 */ /* 0x002fe8000f8e02ff */
[----:B---3--:R-:W-:Y:S05]  /*6370*/  @P3 IMAD.WIDE R2, R0, 0x4, R2 ;  /* 0x0000000400023825 */ /* 0x008fea00078e0202 */
[----:B--2--5:R2:W5:Y:S02]  /*6380*/  @P3 LDG.E R38, desc[UR4][R2.64] ;  /* 0x0000000402263981 */ /* 0x024564000c1e1900 */
[----:B--2---:R-:W3:Y:S02]  /*6390*/  @!P3 LDC R38, c[0x0][0x8a0] ;  /* 0x00022800ff26bb82 */ /* 0x004ee40000000800 */
.L_x_107:
[----:B-----5:R-:W-:Y:S01]  /*63a0*/  FSETP.NEU.AND P4, PT, R41, RZ, PT ;  /* 0x000000ff2900720b */ /* 0x020fe20003f8d000 */
[----:B------:R-:W-:Y:S01]  /*63b0*/  BSSY B1, `(.L_x_108) ;  /* 0x0000041000017945 */ /* 0x000fe20003800000 */
[----:B------:R-:W-:Y:S01]  /*63c0*/  SEL R3, RZ, 0xffffffff, P2 ;  /* 0xffffffffff037807 */ /* 0x000fe20001000000 */
[----:B------:R-:W-:Y:S01]  /*63d0*/  IMAD.MOV.U32 R71, RZ, RZ, 0x1 ;  /* 0x00000001ff477424 */ /* 0x000fe200078e00ff */
[----:B------:R-:W-:Y:S01]  /*63e0*/  LOP3.LUT P3, RZ, R86, 0xff, RZ, 0xc0, !PT ;  /* 0x000000ff56ff7812 */ /* 0x000fe2000786c0ff */
[C---:B------:R-:W-:Y:S01]  /*63f0*/  IMAD R39, R36.reuse, 0x80, R37 ;  /* 0x0000008024277824 */ /* 0x040fe200078e0225 */
[----:B-1----:R-:W-:Y:S02]  /*6400*/  @P1 SEL R0, RZ, 0xffffffff, P4 ;  /* 0xffffffffff001807 */ /* 0x002fe40002000000 */
[----:B------:R-:W-:Y:S02]  /*6410*/  CS2R R78, SRZ ;  /* 0x00000000004e7805 */ /* 0x000fe4000001ff00 */
[----:B------:R-:W-:Y:S02]  /*6420*/  LEA R5, R93, UR43, 0x3 ;  /* 0x0000002b5d057c11 */ /* 0x000fe4000f8e18ff */
[----:B------:R-:W-:Y:S02]  /*6430*/  CS2R R76, SRZ ;  /* 0x00000000004c7805 */ /* 0x000fe4000001ff00 */
[----:B------:R-:W-:Y:S02]  /*6440*/  @P0 SEL R0, R3, R0, !P3 ;  /* 0x0000000003000207 */ /* 0x000fe40005800000 */
[----:B------:R-:W-:Y:S02]  /*6450*/  CS2R R74, SRZ ;  /* 0x00000000004a7805 */ /* 0x000fe4000001ff00 */
[----:B------:R-:W-:Y:S02]  /*6460*/  LEA R90, R36, UR43, 0x3 ;  /* 0x0000002b245a7c11 */ /* 0x000fe4000f8e18ff */
[----:B------:R-:W-:Y:S02]  /*6470*/  CS2R R72, SRZ ;  /* 0x0000000000487805 */ /* 0x000fe4000001ff00 */
[----:B------:R-:W-:Y:S02]  /*6480*/  @P1 LOP3.LUT R0, R0, 0x1, RZ, 0xc0, !PT ;  /* 0x0000000100001812 */ /* 0x000fe400078ec0ff */
[----:B------:R-:W-:Y:S02]  /*6490*/  SHF.L.U32 R7, R95, 0x1f, RZ ;  /* 0x0000001f5f077819 */ /* 0x000fe400000006ff */
[----:B------:R-:W-:Y:S02]  /*64a0*/  ISETP.NE.U32.OR P6, PT, R0, 0x1, !P1 ;  /* 0x000000010000780c */ /* 0x000fe40004fc5470 */
[----:B------:R-:W-:Y:S02]  /*64b0*/  PLOP3.LUT P2, PT, PT, PT, UP1, 0x80, 0x8 ;  /* 0x000000000008781c */ /* 0x000fe40003f4f018 */
[----:B------:R-:W-:Y:S02]  /*64c0*/  SEL R0, RZ, 0xffffffff, P4 ;  /* 0xffffffffff007807 */ /* 0x000fe40002000000 */
[----:B------:R-:W-:Y:S07]  /*64d0*/  P2R R102, PR, RZ, 0x40 ;  /* 0x00000040ff667803 */ /* 0x000fee0000000000 */
[----:B------:R-:W-:Y:S02]  /*64e0*/  @P6 SHF.L.U32 R2, R92, 0x1f, RZ ;  /* 0x0000001f5c026819 */ /* 0x000fe400000006ff */
[----:B------:R-:W-:Y:S02]  /*64f0*/  @P2 SEL R0, R3, R0, !P3 ;  /* 0x0000000003002207 */ /* 0x000fe40005800000 */
[----:B------:R-:W1:Y:S02]  /*6500*/  @P6 SYNCS.PHASECHK.TRANS64.TRYWAIT P1, [R5+URZ+0x40], R2 ;  /* 0x00004002050065a7 */ /* 0x000e6400080211ff */
[----:B------:R-:W-:Y:S04]  /*6510*/  LOP3.LUT R0, R0, 0x1, RZ, 0xc0, !PT ;  /* 0x0000000100007812 */ /* 0x000fe800078ec0ff */
[----:B------:R-:W-:Y:S04]  /*6520*/  ISETP.NE.U32.AND P5, PT, R0, 0x1, PT ;  /* 0x000000010000780c */ /* 0x000fe80003fa5070 */
[----:B------:R-:W-:Y:S01]  /*6530*/  P2R R100, PR, RZ, 0x20 ;  /* 0x00000020ff647803 */ /* 0x000fe20000000000 */
[----:B------:R2:W4:Y:S01]  /*6540*/  SYNCS.PHASECHK.TRANS64.TRYWAIT P0, [R90+URZ+0xb0], R7 ;  /* 0x0000b0075a0075a7 */ /* 0x00052200080011ff */
[----:B-1----:R-:W-:Y:S01]  /*6550*/  @P6 SEL R71, RZ, 0x1, !P1 ;  /* 0x00000001ff476807 */ /* 0x002fe20004800000 */
[----:B--2---:R-:W-:Y:S06]  /*6560*/  @!P6 BRA `(.L_x_109) ;  /* 0x000000000094e947 */ /* 0x004fec0003800000 */
[----:B------:R-:W-:Y:S01]  /*6570*/  @P5 IMAD R4, R93, 0x1000, R84 ;  /* 0x000010005d045824 */ /* 0x000fe200078e0254 */
[----:B------:R-:W-:Y:S01]  /*6580*/  LOP3.LUT P6, RZ, R85, 0x80, RZ, 0xc0, !PT ;  /* 0x0000008055ff7812 */ /* 0x000fe200078cc0ff */
[----:B------:R-:W1:Y:S01]  /*6590*/  S2R R0, SR_CgaCtaId ;  /* 0x0000000000007919 */ /* 0x000e620000008800 */
[----:B------:R-:W-:Y:S01]  /*65a0*/  ISETP.NE.AND P2, PT, R71, RZ, PT ;  /* 0x000000ff4700720c */ /* 0x000fe20003f45270 */
[----:B------:R-:W-:Y:S01]  /*65b0*/  @P5 VIADD R3, R4, UR43 ;  /* 0x0000002b04035c36 */ /* 0x000fe20008000000 */
[----:B------:R-:W-:Y:S01]  /*65c0*/  PLOP3.LUT P1, PT, PT, PT, PT, 0x8, 0x80 ;  /* 0x000000000080781c */ /* 0x000fe20003f2e170 */
[----:B------:R-:W-:Y:S01]  /*65d0*/  BSSY B0, `(.L_x_110) ;  /* 0x000000d000007945 */ /* 0x000fe20003800000 */
[----:B------:R-:W-:Y:S01]  /*65e0*/  @P5 PLOP3.LUT P1, PT, P6, PT, PT, 0x80, 0x8 ;  /* 0x000000000008581c */ /* 0x000fe2000372f070 */
[C---:B------:R-:W-:Y:S01]  /*65f0*/  @P5 VIADD R2, R3.reuse, 0x200 ;  /* 0x0000020003025836 */ /* 0x040fe20000000000 */
[----:B------:R-:W-:Y:S01]  /*6600*/  CS2R R74, SRZ ;  /* 0x00000000004a7805 */ /* 0x000fe2000001ff00 */
[----:B------:R-:W-:Y:S01]  /*6610*/  @P5 VIADD R3, R3, 0x210 ;  /* 0x0000021003035836 */ /* 0x000fe20000000000 */
[----:B------:R-:W-:Y:S02]  /*6620*/  CS2R R72, SRZ ;  /* 0x0000000000487805 */ /* 0x000fe4000001ff00 */
[----:B------:R-:W-:Y:S02]  /*6630*/  CS2R R78, SRZ ;  /* 0x00000000004e7805 */ /* 0x000fe4000001ff00 */
[----:B------:R-:W-:Y:S05]  /*6640*/  CS2R R76, SRZ ;  /* 0x00000000004c7805 */ /* 0x000fea000001ff00 */
[----:B------:R-:W-:Y:S01]  /*6650*/  @P1 VIADD R3, R2, 0xfffffff0 ;  /* 0xfffffff002031836 */ /* 0x000fe20000000000 */
[----:B------:R-:W-:Y:S06]  /*6660*/  @P2 BRA `(.L_x_111) ;  /* 0x00000000000c2947 */ /* 0x000fec0003800000 */
[----:B------:R-:W-:Y:S04]  /*6670*/  SHF.L.U32 R2, R92, 0x1f, RZ ;  /* 0x0000001f5c027819 */ /* 0x000fe800000006ff */
[----:B------:R-:W2:Y:S02]  /*6680*/  SYNCS.PHASECHK.TRANS64.TRYWAIT P1, [R5+URZ+0x40], R2 ;  /* 0x00004002050075a7 */ /* 0x000ea400080211ff */
[----:B--2---:R-:W-:Y:S05]  /*6690*/  @!P1 BRA `(.L_x_112) ;  /* 0x0000004000909947 */ /* 0x004fea0003800000 */
.L_x_111:
[----:B------:R-:W-:Y:S05]  /*66a0*/  BSYNC B0 ;  /* 0x0000000000007941 */ /* 0x000fea0003800000 */
.L_x_110:
[----:B------:R-:W-:Y:S01]  /*66b0*/  ISETP.NE.AND P1, PT, R100, RZ, PT ;  /* 0x000000ff6400720c */ /* 0x000fe20003f25270 */
[----:B--2---:R-:W-:Y:S02]  /*66c0*/  VIADD R5, R5, 0x60 ;  /* 0x0000006005057836 */ /* 0x004fe40000000000 */
[----:B------:R-:W-:Y:S03]  /*66d0*/  VIADD R93, R93, 0x1 ;  /* 0x000000015d5d7836 */ /* 0x000fe60000000000 */
[----:B-1----:R-:W-:Y:S07]  /*66e0*/  PRMT R0, R0, 0x654, R5 ;  /* 0x0000065400007816 */ /* 0x002fee0000000005 */
[----:B------:R1:W2:Y:S04]  /*66f0*/  @P1 LDS.128 R72, [R4+UR43+0x200] ;  /* 0x0002002b04481984 */ /* 0x0002a80008000c00 */
[----:B------:R1:W1:Y:S01]  /*6700*/  @P1 LDS.128 R76, [R3] ;  /* 0x00000000034c1984 */ /* 0x0002620000000c00 */
[C---:B------:R-:W-:Y:S01]  /*6710*/  ISETP.NE.AND P1, PT, R93.reuse, 0x4, PT ;  /* 0x000000045d00780c */ /* 0x040fe20003f25270 */
[----:B------:R-:W-:Y:S01]  /*6720*/  @!PT LDS RZ, [RZ] ;  /* 0x00000000fffff984 */ /* 0x000fe20000000800 */
[----:B------:R-:W-:Y:S01]  /*6730*/  @!PT LDS RZ, [RZ] ;  /* 0x00000000fffff984 */ /* 0x000fe20000000800 */
[----:B------:R-:W-:Y:S01]  /*6740*/  @!PT LDS RZ, [RZ] ;  /* 0x00000000fffff984 */ /* 0x000fe20000000800 */
[----:B------:R-:W-:Y:S01]  /*6750*/  @!PT LDS RZ, [RZ] ;  /* 0x00000000fffff984 */ /* 0x000fe20000000800 */
[----:B------:R5:W-:Y:S06]  /*6760*/  MEMBAR.ALL.CTA ;  /* 0x0000000000007992 */ /* 0x000bec0000008000 */
[----:B-----5:R-:W5:Y:S01]  /*6770*/  FENCE.VIEW.ASYNC.S ;  /* 0x00000000000073c6 */ /* 0x020f620000000000 */
[----:B------:R-:W-:Y:S02]  /*6780*/  SEL R5, RZ, 0x1, P1 ;  /* 0x00000001ff057807 */ /* 0x000fe40000800000 */
[----:B------:R-:W-:Y:S02]  /*6790*/  SEL R93, R93, RZ, P1 ;  /* 0x000000ff5d5d7207 */ /* 0x000fe40000800000 */
[----:B------:R-:W-:Y:S01]  /*67a0*/  LOP3.LUT R92, R92, R5, RZ, 0x3c, !PT ;  /* 0x000000055c5c7212 */ /* 0x000fe200078e3cff */
[----:B-----5:R1:W-:Y:S06]  /*67b0*/  SYNCS.ARRIVE.TRANS64.RED.A1T0 RZ, [R0+URZ], RZ ;  /* 0x000000ff00ff79a7 */ /* 0x0203ec00081004ff */
.L_x_109:
[----:B------:R-:W-:Y:S05]  /*67c0*/  BSYNC B1 ;  /* 0x0000000000017941 */ /* 0x000fea0003800000 */
.L_x_108:
[----:B-1----:R-:W-:Y:S04]  /*67d0*/  SHF.R.U32.HI R0, RZ, 0x15, R39 ;  /* 0x00000015ff007819 */ /* 0x002fe80000011627 */
[----:B------:R-:W-:Y:S01]  /*67e0*/  LOP3.LUT P1, RZ, R0, 0x3, R87, 0x48, !PT ;  /* 0x0000000300ff7812 */ /* 0x000fe20007824857 */
[----:B------:R-:W-:Y:S01]  /*67f0*/  @!UPT UIADD3 URZ, UPT, UPT, URZ, URZ, URZ ;  /* 0x000000fffffff290 */ /* 0x000fe2000fffe0ff */
[----:B----4-:R-:W-:Y:S11]  /*6800*/  @P0 BRA `(.L_x_113) ;  /* 0x0000000000080947 */ /* 0x010ff60003800000 */
[----:B------:R-:W1:Y:S02]  /*6810*/  SYNCS.PHASECHK.TRANS64.TRYWAIT P0, [R90+URZ+0xb0], R7 ;  /* 0x0000b0075a0075a7 */ /* 0x000e6400080011ff */
[----:B-1----:R-:W-:Y:S05]  /*6820*/  @!P0 BRA `(.L_x_114) ;  /* 0x0000004000408947 */ /* 0x002fea0003800000 */
.L_x_113:
[----:B------:R-:W-:Y:S05]  /*6830*/  @!P1 BRA `(.L_x_115) ;  /* 0x0000000000409947 */ /* 0x000fea0003800000 */
[----:B------:R-:W4:Y:S01]  /*6840*/  LDCU.64 UR8, c[0x4][0x78] ;  /* 0x01000f00ff0877ac */ /* 0x000f220008000a00 */
[----:B------:R-:W-:Y:S01]  /*6850*/  MOV R3, 0x0 ;  /* 0x0000000000037802 */ /* 0x000fe20000000f00 */
[----:B------:R-:W-:Y:S02]  /*6860*/  HFMA2 R12, -RZ, RZ, 0, 5.9604644775390625e-08 ;  /* 0x00000001ff0c7431 */ /* 0x000fe400000001ff */
[----:B------:R-:W-:Y:S02]  /*6870*/  IMAD.MOV.U32 R8, RZ, RZ, 0x192 ;  /* 0x00000192ff087424 */ /* 0x000fe400078e00ff */
[----:B------:R-:W-:Y:S01]  /*6880*/  IMAD.MOV.U32 R13, RZ, RZ, RZ ;  /* 0x000000ffff0d7224 */ /* 0x000fe200078e00ff */
[----:B------:R-:W1:Y:S01]  /*6890*/  LDCU.64 UR6, c[0x4][0x80] ;  /* 0x01001000ff0677ac */ /* 0x000e620008000a00 */
[----:B------:R-:W2:Y:S01]  /*68a0*/  LDC.64 R2, c[0x4][R3] ;  /* 0x0100000003027b82 */ /* 0x000ea20000000a00 */
[----:B------:R-:W5:Y:S01]  /*68b0*/  LDCU.64 UR4, c[0x4][0x18] ;  /* 0x01000300ff0477ac */ /* 0x000f620008000a00 */
[----:B----4-:R-:W-:Y:S01]  /*68c0*/  MOV R5, UR9 ;  /* 0x0000000900057c02 */ /* 0x010fe20008000f00 */
[----:B------:R-:W-:Y:S01]  /*68d0*/  IMAD.U32 R4, RZ, RZ, UR8 ;  /* 0x00000008ff047e24 */ /* 0x000fe2000f8e00ff */
[----:B-1----:R-:W-:Y:S01]  /*68e0*/  MOV R7, UR7 ;  /* 0x0000000700077c02 */ /* 0x002fe20008000f00 */
[----:B------:R-:W-:Y:S01]  /*68f0*/  IMAD.U32 R6, RZ, RZ, UR6 ;  /* 0x00000006ff067e24 */ /* 0x000fe2000f8e00ff */
[----:B-----5:R-:W-:Y:S01]  /*6900*/  MOV R11, UR5 ;  /* 0x00000005000b7c02 */ /* 0x020fe20008000f00 */
[----:B------:R-:W-:Y:S02]  /*6910*/  IMAD.U32 R10, RZ, RZ, UR4 ;  /* 0x00000004ff0a7e24 */ /* 0x000fe4000f8e00ff */
[----:B------:R-:W-:Y:S07]  /*6920*/  LEPC R20, `(.L_x_115) ;  /* 0x000000001014794e */ /* 0x000fee0000000000 */
[----:B--23--:R-:W-:Y:S05]  /*6930*/  CALL.ABS.NOINC R2 ;  /* 0x0000000002007343 */ /* 0x00cfea0003c00000 */
.L_x_115:
[-C--:B--2---:R-:W-:Y:S01]  /*6940*/  F2FP.F16.E4M3.UNPACK_B R42, R72.reuse ;  /* 0x00000048ff2a723e */ /* 0x084fe200020006ff */
[----:B------:R-:W-:Y:S05]  /*6950*/  WARPSYNC.ALL ;  /* 0x0000000000007948 */ /* 0x000fea0003800000 */
[----:B------:R-:W-:Y:S01]  /*6960*/  R2UR UR4, R39 ;  /* 0x00000000270472ca */ /* 0x000fe200000e0000 */
[--C-:B------:R-:W-:Y:S01]  /*6970*/  HADD2.F32 R40, -RZ, R42.reuse.H0_H0 ;  /* 0x2000002aff287230 */ /* 0x100fe20000004100 */
[----:B------:R-:W-:Y:S01]  /*6980*/  F2FP.F16.E4M3.UNPACK_B R43, R72.H1 ;  /* 0x00000048ff2b723e */ /* 0x000fe200030006ff */
[----:B------:R-:W-:Y:S01]  /*6990*/  HADD2.F32 R42, -RZ, R42.H1_H1 ;  /* 0x3000002aff2a7230 */ /* 0x000fe20000004100 */
[-C--:B------:R-:W-:Y:S01]  /*69a0*/  F2FP.F16.E4M3.UNPACK_B R45, R73.reuse ;  /* 0x00000049ff2d723e */ /* 0x080fe200020006ff */
[----:B------:R-:W-:Y:S01]  /*69b0*/  BSSY.RECONVERGENT B0, `(.L_x_116) ;  /* 0x000009e000007945 */ /* 0x000fe20003800200 */
[----:B------:R-:W-:Y:S01]  /*69c0*/  F2FP.F16.E4M3.UNPACK_B R47, R73.H1 ;  /* 0x00000049ff2f723e */ /* 0x000fe200030006ff */
[--C-:B------:R-:W-:Y:S01]  /*69d0*/  HADD2.F32 R44, -RZ, R43.reuse.H0_H0 ;  /* 0x2000002bff2c7230 */ /* 0x100fe20000004100 */
[-C--:B------:R-:W-:Y:S01]  /*69e0*/  F2FP.F16.E4M3.UNPACK_B R49, R74.reuse ;  /* 0x0000004aff31723e */ /* 0x080fe200020006ff */
[----:B------:R-:W-:Y:S01]  /*69f0*/  HADD2.F32 R46, -RZ, R43.H1_H1 ;  /* 0x3000002bff2e7230 */ /* 0x000fe20000004100 */
[----:B------:R-:W-:Y:S01]  /*6a00*/  F2FP.F16.E4M3.UNPACK_B R51, R74.H1 ;  /* 0x0000004aff33723e */ /* 0x000fe200030006ff */
[--C-:B------:R-:W-:Y:S01]  /*6a10*/  HADD2.F32 R43, -RZ, R45.reuse.H0_H0 ;  /* 0x2000002dff2b7230 */ /* 0x100fe20000004100 */
[-C--:B------:R-:W-:Y:S01]  /*6a20*/  F2FP.F16.E4M3.UNPACK_B R53, R75.reuse ;  /* 0x0000004bff35723e */ /* 0x080fe200020006ff */
[----:B-1----:R-:W3:Y:S01]  /*6a30*/  LDTM.x32 R4, tmem[UR4] ;  /* 0x00000004000479ee */ /* 0x002ee200082c0000 */
[----:B------:R-:W-:Y:S01]  /*6a40*/  F2FP.F16.E4M3.UNPACK_B R55, R75.H1 ;  /* 0x0000004bff37723e */ /* 0x000fe200030006ff */
[----:B------:R-:W-:Y:S01]  /*6a50*/  HADD2.F32 R48, -RZ, R45.H1_H1 ;  /* 0x3000002dff307230 */ /* 0x000fe20000004100 */
[-C--:B------:R-:W-:Y:S01]  /*6a60*/  F2FP.F16.E4M3.UNPACK_B R57, R76.reuse ;  /* 0x0000004cff39723e */ /* 0x080fe200020006ff */
[----:B------:R-:W-:Y:S01]  /*6a70*/  HADD2.F32 R52, -RZ, R49.H1_H1 ;  /* 0x30000031ff347230 */ /* 0x000fe20000004100 */
[----:B------:R-:W-:Y:S01]  /*6a80*/  IADD3 R112, PT, PT, R84, UR43, RZ ;  /* 0x0000002b54707c10 */ /* 0x000fe2000fffe0ff */
[----:B------:R-:W-:Y:S01]  /*6a90*/  HADD2.F32 R56, -RZ, R53.H1_H1 ;  /* 0x30000035ff387230 */ /* 0x000fe20000004100 */
[----:B------:R-:W-:Y:S01]  /*6aa0*/  MOV R101, 0x10 ;  /* 0x0000001000657802 */ /* 0x000fe20000000f00 */
[----:B------:R-:W-:Y:S01]  /*6ab0*/  HADD2.F32 R60, -RZ, R57.H1_H1 ;  /* 0x30000039ff3c7230 */ /* 0x000fe20000004100 */
[----:B------:R-:W-:Y:S01]  /*6ac0*/  LOP3.LUT P5, RZ, R85, 0x80, RZ, 0xc0, !PT ;  /* 0x0000008055ff7812 */ /* 0x000fe200078ac0ff */
[--C-:B------:R-:W-:Y:S01]  /*6ad0*/  HADD2.F32 R45, -RZ, R47.reuse.H0_H0 ;  /* 0x2000002fff2d7230 */ /* 0x100fe20000004100 */
[----:B------:R-:W-:Y:S01]  /*6ae0*/  F2FP.F16.E4M3.UNPACK_B R59, R76.H1 ;  /* 0x0000004cff3b723e */ /* 0x000fe200030006ff */
[----:B------:R-:W-:Y:S01]  /*6af0*/  HADD2.F32 R50, -RZ, R47.H1_H1 ;  /* 0x3000002fff327230 */ /* 0x000fe20000004100 */
[----:B------:R-:W-:Y:S01]  /*6b00*/  SEL R101, R101, 0xfffffff0, !P5 ;  /* 0xfffffff065657807 */ /* 0x000fe20006800000 */
[----:B------:R-:W-:Y:S01]  /*6b10*/  HADD2.F32 R47, -RZ, R49.H0_H0 ;  /* 0x20000031ff2f7230 */ /* 0x000fe20000004100 */
[-C--:B------:R-:W-:Y:S01]  /*6b20*/  F2FP.F16.E4M3.UNPACK_B R61, R77.reuse ;  /* 0x0000004dff3d723e */ /* 0x080fe200020006ff */
[--C-:B------:R-:W-:Y:S01]  /*6b30*/  HADD2.F32 R49, -RZ, R51.reuse.H0_H0 ;  /* 0x20000033ff317230 */ /* 0x100fe20000004100 */
[----:B------:R-:W-:Y:S01]  /*6b40*/  F2FP.F16.E4M3.UNPACK_B R63, R77.H1 ;  /* 0x0000004dff3f723e */ /* 0x000fe200030006ff */
[----:B------:R-:W-:Y:S01]  /*6b50*/  HADD2.F32 R54, -RZ, R51.H1_H1 ;  /* 0x30000033ff367230 */ /* 0x000fe20000004100 */
[-C--:B------:R-:W-:Y:S01]  /*6b60*/  F2FP.F16.E4M3.UNPACK_B R65, R78.reuse ;  /* 0x0000004eff41723e */ /* 0x080fe200020006ff */
[----:B------:R-:W-:Y:S01]  /*6b70*/  HADD2.F32 R51, -RZ, R53.H0_H0 ;  /* 0x20000035ff337230 */ /* 0x000fe20000004100 */
[----:B------:R-:W-:Y:S01]  /*6b80*/  F2FP.F16.E4M3.UNPACK_B R67, R78.H1 ;  /* 0x0000004eff43723e */ /* 0x000fe200030006ff */
[----:B------:R-:W-:Y:S01]  /*6b90*/  HADD2.F32 R64, -RZ, R61.H1_H1 ;  /* 0x3000003dff407230 */ /* 0x000fe20000004100 */
[----:B------:R-:W-:Y:S01]  /*6ba0*/  ISETP.NE.AND P0, PT, R97, RZ, PT ;  /* 0x000000ff6100720c */ /* 0x000fe20003f05270 */
[C---:B---3--:R-:W-:Y:S01]  /*6bb0*/  FMUL R0, R38.reuse, R4 ;  /* 0x0000000426007220 */ /* 0x048fe20000400000 */
[C---:B------:R-:W-:Y:S01]  /*6bc0*/  FMUL R2, R38.reuse, R5 ;  /* 0x0000000526027220 */ /* 0x040fe20000400000 */
[C---:B------:R-:W-:Y:S01]  /*6bd0*/  FMUL R4, R38.reuse, R8 ;  /* 0x0000000826047220 */ /* 0x040fe20000400000 */
[C---:B------:R-:W-:Y:S01]  /*6be0*/  FMUL R5, R38.reuse, R9 ;  /* 0x0000000926057220 */ /* 0x040fe20000400000 */
[C---:B------:R-:W-:Y:S01]  /*6bf0*/  FFMA R0, R41.reuse, R40, R0 ;  /* 0x0000002829007223 */ /* 0x040fe20000000000 */
[C---:B------:R-:W-:Y:S01]  /*6c00*/  FFMA R2, R41.reuse, R42, R2 ;  /* 0x0000002a29027223 */ /* 0x040fe20000000002 */
[C---:B------:R-:W-:Y:S01]  /*6c10*/  FMUL R8, R38.reuse, R12 ;  /* 0x0000000c26087220 */ /* 0x040fe20000400000 */
[C---:B------:R-:W-:Y:S01]  /*6c20*/  FMUL R9, R38.reuse, R13 ;  /* 0x0000000d26097220 */ /* 0x040fe20000400000 */
[C---:B------:R-:W-:Y:S01]  /*6c30*/  FMUL R12, R38.reuse, R16 ;  /* 0x00000010260c7220 */ /* 0x040fe20000400000 */
[C---:B------:R-:W-:Y:S01]  /*6c40*/  FMUL R13, R38.reuse, R17 ;  /* 0x00000011260d7220 */ /* 0x040fe20000400000 */
[C---:B------:R-:W-:Y:S01]  /*6c50*/  FMUL R16, R38.reuse, R20 ;  /* 0x0000001426107220 */ /* 0x040fe20000400000 */
[C---:B------:R-:W-:Y:S01]  /*6c60*/  FMUL R17, R38.reuse, R21 ;  /* 0x0000001526117220 */ /* 0x040fe20000400000 */
[C---:B------:R-:W-:Y:S01]  /*6c70*/  FMUL R20, R38.reuse, R24 ;  /* 0x0000001826147220 */ /* 0x040fe20000400000 */
[C---:B------:R-:W-:Y:S01]  /*6c80*/  FMUL R21, R38.reuse, R25 ;  /* 0x0000001926157220 */ /* 0x040fe20000400000 */
[----:B------:R-:W-:Y:S02]  /*6c90*/  HADD2.F32 R68, -RZ, R65.H1_H1 ;  /* 0x30000041ff447230 */ /* 0x000fe40000004100 */
[C---:B------:R-:W-:Y:S01]  /*6ca0*/  FMUL R24, R38.reuse, R28 ;  /* 0x0000001c26187220 */ /* 0x040fe20000400000 */
[C---:B------:R-:W-:Y:S01]  /*6cb0*/  FMUL R25, R38.reuse, R29 ;  /* 0x0000001d26197220 */ /* 0x040fe20000400000 */
[C---:B------:R-:W-:Y:S01]  /*6cc0*/  FMUL R28, R38.reuse, R32 ;  /* 0x00000020261c7220 */ /* 0x040fe20000400000 */
[C---:B------:R-:W-:Y:S01]  /*6cd0*/  FMUL R29, R38.reuse, R33 ;  /* 0x00000021261d7220 */ /* 0x040fe20000400000 */
[C---:B------:R-:W-:Y:S01]  /*6ce0*/  FMUL R3, R38.reuse, R6 ;  /* 0x0000000626037220 */ /* 0x040fe20000400000 */
[C---:B------:R-:W-:Y:S01]  /*6cf0*/  FMUL R7, R38.reuse, R7 ;  /* 0x0000000726077220 */ /* 0x040fe20000400000 */
[----:B------:R-:W-:Y:S01]  /*6d00*/  FMUL R6, R38, R10 ;  /* 0x0000000a26067220 */ /* 0x000fe20000400000 */
[-C--:B------:R-:W-:Y:S01]  /*6d10*/  F2FP.F16.E4M3.UNPACK_B R40, R79.reuse ;  /* 0x0000004fff28723e */ /* 0x080fe200020006ff */
[C---:B------:R-:W-:Y:S01]  /*6d20*/  FFMA R3, R41.reuse, R44, R3 ;  /* 0x0000002c29037223 */ /* 0x040fe20000000003 */
[C---:B------:R-:W-:Y:S01]  /*6d30*/  FFMA R7, R41.reuse, R46, R7 ;  /* 0x0000002e29077223 */ /* 0x040fe20000000007 */
[----:B------:R-:W-:Y:S01]  /*6d40*/  F2FP.F16.E4M3.UNPACK_B R42, R79.H1 ;  /* 0x0000004fff2a723e */ /* 0x000fe200030006ff */
[C---:B------:R-:W-:Y:S01]  /*6d50*/  FFMA R4, R41.reuse, R43, R4 ;  /* 0x0000002b29047223 */ /* 0x040fe20000000004 */
[C---:B------:R-:W-:Y:S01]  /*6d60*/  FFMA R5, R41.reuse, R48, R5 ;  /* 0x0000003029057223 */ /* 0x040fe20000000005 */
[----:B------:R-:W-:Y:S01]  /*6d70*/  ISETP.NE.AND P6, PT, R102, RZ, PT ;  /* 0x000000ff6600720c */ /* 0x000fe20003fc5270 */
[----:B------:R-:W-:Y:S01]  /*6d80*/  FFMA R6, R41, R45, R6 ;  /* 0x0000002d29067223 */ /* 0x000fe20000000006 */
[----:B------:R-:W-:Y:S01]  /*6d90*/  F2FP.SATFINITE.E4M3.F32.PACK_AB_MERGE_C R99, R7, R3, RZ ;  /* 0x000000030763723e */ /* 0x000fe200048070ff */
[C---:B------:R-:W-:Y:S01]  /*6da0*/  FMUL R11, R38.reuse, R11 ;  /* 0x0000000b260b7220 */ /* 0x040fe20000400000 */
[C---:B------:R-:W-:Y:S01]  /*6db0*/  FMUL R10, R38.reuse, R14 ;  /* 0x0000000e260a7220 */ /* 0x040fe20000400000 */
[----:B------:R-:W-:Y:S01]  /*6dc0*/  FMUL R15, R38, R15 ;  /* 0x0000000f260f7220 */ /* 0x000fe20000400000 */
[----:B------:R-:W-:Y:S01]  /*6dd0*/  F2FP.SATFINITE.E4M3.F32.PACK_AB_MERGE_C R104, R2, R0, R99 ;  /* 0x000000000268723e */ /* 0x000fe20004807063 */
[C---:B------:R-:W-:Y:S01]  /*6de0*/  FFMA R11, R41.reuse, R50, R11 ;  /* 0x00000032290b7223 */ /* 0x040fe2000000000b */
[----:B------:R-:W-:Y:S01]  /*6df0*/  IADD3 R99, PT, PT, R112, R101, RZ ;  /* 0x0000006570637210 */ /* 0x000fe20007ffe0ff */
[C---:B------:R-:W-:Y:S01]  /*6e00*/  FFMA R8, R41.reuse, R47, R8 ;  /* 0x0000002f29087223 */ /* 0x040fe20000000008 */
[----:B------:R-:W-:Y:S01]  /*6e10*/  FFMA R9, R41, R52, R9 ;  /* 0x0000003429097223 */ /* 0x000fe20000000009 */
[--C-:B------:R-:W-:Y:S01]  /*6e20*/  HADD2.F32 R53, -RZ, R55.reuse.H0_H0 ;  /* 0x20000037ff357230 */ /* 0x100fe20000004100 */
[----:B------:R-:W-:Y:S01]  /*6e30*/  F2FP.SATFINITE.E4M3.F32.PACK_AB_MERGE_C R105, R11, R6, RZ ;  /* 0x000000060b69723e */ /* 0x000fe200048070ff */
[C---:B------:R-:W-:Y:S01]  /*6e40*/  FFMA R10, R41.reuse, R49, R10 ;  /* 0x00000031290a7223 */ /* 0x040fe2000000000a */
[C---:B------:R-:W-:Y:S01]  /*6e50*/  FFMA R15, R41.reuse, R54, R15 ;  /* 0x00000036290f7223 */ /* 0x040fe2000000000f */
[----:B------:R-:W-:Y:S01]  /*6e60*/  FFMA R12, R41, R51, R12 ;  /* 0x00000033290c7223 */ /* 0x000fe2000000000c */
[----:B------:R-:W-:Y:S01]  /*6e70*/  F2FP.SATFINITE.E4M3.F32.PACK_AB_MERGE_C R105, R5, R4, R105 ;  /* 0x000000040569723e */ /* 0x000fe20004807069 */
[----:B------:R-:W-:Y:S01]  /*6e80*/  FFMA R13, R41, R56, R13 ;  /* 0x00000038290d7223 */ /* 0x000fe2000000000d */
[----:B------:R-:W-:Y:S01]  /*6e90*/  HADD2.F32 R58, -RZ, R55.H1_H1 ;  /* 0x30000037ff3a7230 */ /* 0x000fe20000004100 */
[----:B------:R-:W-:Y:S01]  /*6ea0*/  F2FP.SATFINITE.E4M3.F32.PACK_AB_MERGE_C R106, R15, R10, RZ ;  /* 0x0000000a0f6a723e */ /* 0x000fe200048070ff */
[----:B------:R-:W-:Y:S02]  /*6eb0*/  HADD2.F32 R55, -RZ, R57.H0_H0 ;  /* 0x20000039ff377230 */ /* 0x000fe40000004100 */
[C---:B------:R-:W-:Y:S01]  /*6ec0*/  FMUL R14, R38.reuse, R18 ;  /* 0x00000012260e7220 */ /* 0x040fe20000400000 */
[C---:B------:R-:W-:Y:S01]  /*6ed0*/  FMUL R19, R38.reuse, R19 ;  /* 0x0000001326137220 */ /* 0x040fe20000400000 */
[--C-:B------:R-:W-:Y:S02]  /*6ee0*/  HADD2.F32 R57, -RZ, R59.reuse.H0_H0 ;  /* 0x2000003bff397230 */ /* 0x100fe40000004100 */
[C---:B------:R-:W-:Y:S01]  /*6ef0*/  FMUL R18, R38.reuse, R22 ;  /* 0x0000001626127220 */ /* 0x040fe20000400000 */
[C---:B------:R-:W-:Y:S01]  /*6f00*/  FFMA R14, R41.reuse, R53, R14 ;  /* 0x00000035290e7223 */ /* 0x040fe2000000000e */
[----:B------:R-:W-:Y:S02]  /*6f10*/  HADD2.F32 R62, -RZ, R59.H1_H1 ;  /* 0x3000003bff3e7230 */ /* 0x000fe40000004100 */
[C---:B------:R-:W-:Y:S01]  /*6f20*/  FFMA R19, R41.reuse, R58, R19 ;  /* 0x0000003a29137223 */ /* 0x040fe20000000013 */
[----:B------:R-:W-:Y:S02]  /*6f30*/  HADD2.F32 R59, -RZ, R61.H0_H0 ;  /* 0x2000003dff3b7230 */ /* 0x000fe40000004100 */
[C---:B------:R-:W-:Y:S01]  /*6f40*/  FMUL R23, R38.reuse, R23 ;  /* 0x0000001726177220 */ /* 0x040fe20000400000 */
[C---:B------:R-:W-:Y:S01]  /*6f50*/  FFMA R16, R41.reuse, R55, R16 ;  /* 0x0000003729107223 */ /* 0x040fe20000000010 */
[C---:B------:R-:W-:Y:S01]  /*6f60*/  FFMA R17, R41.reuse, R60, R17 ;  /* 0x0000003c29117223 */ /* 0x040fe20000000011 */
[--C-:B------:R-:W-:Y:S02]  /*6f70*/  HADD2.F32 R61, -RZ, R63.reuse.H0_H0 ;  /* 0x2000003fff3d7230 */ /* 0x100fe40000004100 */
[C---:B------:R-:W-:Y:S01]  /*6f80*/  FFMA R18, R41.reuse, R57, R18 ;  /* 0x0000003929127223 */ /* 0x040fe20000000012 */
[----:B------:R-:W-:Y:S02]  /*6f90*/  HADD2.F32 R66, -RZ, R63.H1_H1 ;  /* 0x3000003fff427230 */ /* 0x000fe40000004100 */
[C---:B------:R-:W-:Y:S01]  /*6fa0*/  FMUL R22, R38.reuse, R26 ;  /* 0x0000001a26167220 */ /* 0x040fe20000400000 */
[----:B------:R-:W-:Y:S02]  /*6fb0*/  HADD2.F32 R63, -RZ, R65.H0_H0 ;  /* 0x20000041ff3f7230 */ /* 0x000fe40000004100 */
[C---:B------:R-:W-:Y:S01]  /*6fc0*/  FFMA R23, R41.reuse, R62, R23 ;  /* 0x0000003e29177223 */ /* 0x040fe20000000017 */
[C---:B------:R-:W-:Y:S01]  /*6fd0*/  FMUL R27, R38.reuse, R27 ;  /* 0x0000001b261b7220 */ /* 0x040fe20000400000 */
[C---:B------:R-:W-:Y:S01]  /*6fe0*/  FFMA R20, R41.reuse, R59, R20 ;  /* 0x0000003b29147223 */ /* 0x040fe20000000014 */
[C---:B------:R-:W-:Y:S01]  /*6ff0*/  FFMA R21, R41.reuse, R64, R21 ;  /* 0x0000004029157223 */ /* 0x040fe20000000015 */
[--C-:B------:R-:W-:Y:S02]  /*7000*/  HADD2.F32 R65, -RZ, R67.reuse.H0_H0 ;  /* 0x20000043ff417230 */ /* 0x100fe40000004100 */
[C---:B------:R-:W-:Y:S01]  /*7010*/  FFMA R22, R41.reuse, R61, R22 ;  /* 0x0000003d29167223 */ /* 0x040fe20000000016 */
[----:B------:R-:W-:Y:S02]  /*7020*/  HADD2.F32 R70, -RZ, R67.H1_H1 ;  /* 0x30000043ff467230 */ /* 0x000fe40000004100 */
[C---:B------:R-:W-:Y:S01]  /*7030*/  FMUL R26, R38.reuse, R30 ;  /* 0x0000001e261a7220 */ /* 0x040fe20000400000 */
[--C-:B------:R-:W-:Y:S02]  /*7040*/  HADD2.F32 R67, -RZ, R40.reuse.H0_H0 ;  /* 0x20000028ff437230 */ /* 0x100fe40000004100 */
[C---:B------:R-:W-:Y:S01]  /*7050*/  FFMA R27, R41.reuse, R66, R27 ;  /* 0x00000042291b7223 */ /* 0x040fe2000000001b */
[C---:B------:R-:W-:Y:S01]  /*7060*/  FMUL R31, R38.reuse, R31 ;  /* 0x0000001f261f7220 */ /* 0x040fe20000400000 */
[C---:B------:R-:W-:Y:S01]  /*7070*/  FFMA R24, R41.reuse, R63, R24 ;  /* 0x0000003f29187223 */ /* 0x040fe20000000018 */
[----:B------:R-:W-:Y:S02]  /*7080*/  HADD2.F32 R40, -RZ, R40.H1_H1 ;  /* 0x30000028ff287230 */ /* 0x000fe40000004100 */
[C---:B------:R-:W-:Y:S01]  /*7090*/  FFMA R25, R41.reuse, R68, R25 ;  /* 0x0000004429197223 */ /* 0x040fe20000000019 */
[--C-:B------:R-:W-:Y:S02]  /*70a0*/  HADD2.F32 R69, -RZ, R42.reuse.H0_H0 ;  /* 0x2000002aff457230 */ /* 0x100fe40000004100 */
[C---:B------:R-:W-:Y:S01]  /*70b0*/  FFMA R26, R41.reuse, R65, R26 ;  /* 0x00000041291a7223 */ /* 0x040fe2000000001a */
[----:B------:R-:W-:Y:S02]  /*70c0*/  HADD2.F32 R42, -RZ, R42.H1_H1 ;  /* 0x3000002aff2a7230 */ /* 0x000fe40000004100 */
[C---:B------:R-:W-:Y:S01]  /*70d0*/  FMUL R30, R38.reuse, R34 ;  /* 0x00000022261e7220 */ /* 0x040fe20000400000 */
[----:B------:R-:W-:Y:S01]  /*70e0*/  FFMA R31, R41, R70, R31 ;  /* 0x00000046291f7223 */ /* 0x000fe2000000001f */
[----:B------:R-:W-:Y:S01]  /*70f0*/  FMUL R35, R38, R35 ;  /* 0x0000002326237220 */ /* 0x000fe20000400000 */
[----:B------:R-:W-:Y:S01]  /*7100*/  F2FP.SATFINITE.E4M3.F32.PACK_AB_MERGE_C R107, R19, R14, RZ ;  /* 0x0000000e136b723e */ /* 0x000fe200048070ff */
[C---:B------:R-:W-:Y:S01]  /*7110*/  FFMA R28, R41.reuse, R67, R28 ;  /* 0x00000043291c7223 */ /* 0x040fe2000000001c */
[C---:B------:R-:W-:Y:S01]  /*7120*/  FFMA R29, R41.reuse, R40, R29 ;  /* 0x00000028291d7223 */ /* 0x040fe2000000001d */
[C---:B------:R-:W-:Y:S01]  /*7130*/  FFMA R30, R41.reuse, R69, R30 ;  /* 0x00000045291e7223 */ /* 0x040fe2000000001e */
[----:B------:R-:W-:Y:S01]  /*7140*/  FFMA R35, R41, R42, R35 ;  /* 0x0000002a29237223 */ /* 0x000fe20000000023 */
[----:B------:R-:W-:Y:S02]  /*7150*/  F2FP.SATFINITE.E4M3.F32.PACK_AB_MERGE_C R106, R9, R8, R106 ;  /* 0x00000008096a723e */ /* 0x000fe4000480706a */
[----:B------:R-:W-:Y:S02]  /*7160*/  F2FP.SATFINITE.E4M3.F32.PACK_AB_MERGE_C R107, R13, R12, R107 ;  /* 0x0000000c0d6b723e */ /* 0x000fe4000480706b */
[----:B------:R-:W-:Y:S02]  /*7170*/  F2FP.SATFINITE.E4M3.F32.PACK_AB_MERGE_C R108, R23, R18, RZ ;  /* 0x00000012176c723e */ /* 0x000fe400048070ff */
[----:B------:R-:W-:Y:S01]  /*7180*/  F2FP.SATFINITE.E4M3.F32.PACK_AB_MERGE_C R109, R27, R22, RZ ;  /* 0x000000161b6d723e */ /* 0x000fe200048070ff */
[----:B------:R1:W-:Y:S01]  /*7190*/  STS.128 [R84+UR43+0x4200], R104 ;  /* 0x0042006854007988 */ /* 0x0003e20008000c2b */
[----:B------:R-:W-:Y:S02]  /*71a0*/  F2FP.SATFINITE.E4M3.F32.PACK_AB_MERGE_C R103, R31, R26, RZ ;  /* 0x0000001a1f67723e */ /* 0x000fe400048070ff */
[----:B------:R-:W-:Y:S02]  /*71b0*/  F2FP.SATFINITE.E4M3.F32.PACK_AB_MERGE_C R113, R35, R30, RZ ;  /* 0x0000001e2371723e */ /* 0x000fe400048070ff */
[----:B------:R-:W-:Y:S02]  /*71c0*/  F2FP.SATFINITE.E4M3.F32.PACK_AB_MERGE_C R108, R17, R16, R108 ;  /* 0x00000010116c723e */ /* 0x000fe4000480706c */
[----:B------:R-:W-:Y:S02]  /*71d0*/  F2FP.SATFINITE.E4M3.F32.PACK_AB_MERGE_C R109, R21, R20, R109 ;  /* 0x00000014156d723e */ /* 0x000fe4000480706d */
[----:B------:R-:W-:Y:S02]  /*71e0*/  F2FP.SATFINITE.E4M3.F32.PACK_AB_MERGE_C R110, R25, R24, R103 ;  /* 0x00000018196e723e */ /* 0x000fe40004807067 */
[----:B------:R-:W-:Y:S02]  /*71f0*/  F2FP.SATFINITE.E4M3.F32.PACK_AB_MERGE_C R111, R29, R28, R113 ;  /* 0x0000001c1d6f723e */ /* 0x000fe40004807071 */
[----:B------:R-:W-:Y:S02]  /*7200*/  LEA R103, R93, UR43, 0x3 ;  /* 0x0000002b5d677c11 */ /* 0x000fe4000f8e18ff */
[----:B------:R-:W-:Y:S01]  /*7210*/  @P6 SHF.L.U32 R112, R92, 0x1f, RZ ;  /* 0x0000001f5c706819 */ /* 0x000fe200000006ff */
[----:B------:R1:W-:Y:S01]  /*7220*/  STS.128 [R99+0x4200], R108 ;  /* 0x0042006c63007388 */ /* 0x0003e20000000c00 */
[----:B------:R-:W-:Y:S01]  /*7230*/  @!PT LDS RZ, [RZ] ;  /* 0x00000000fffff984 */ /* 0x000fe20000000800 */
[----:B------:R-:W-:Y:S01]  /*7240*/  @!PT LDS RZ, [RZ] ;  /* 0x00000000fffff984 */ /* 0x000fe20000000800 */
[----:B------:R-:W-:Y:S01]  /*7250*/  @!PT LDS RZ, [RZ] ;  /* 0x00000000fffff984 */ /* 0x000fe20000000800 */
[----:B------:R-:W-:Y:S01]  /*7260*/  @!PT LDS RZ, [RZ] ;  /* 0x00000000fffff984 */ /* 0x000fe20000000800 */
[----:B------:R2:W-:Y:S07]  /*7270*/  MEMBAR.ALL.CTA ;  /* 0x0000000000007992 */ /* 0x0005ee0000008000 */
[----:B--2---:R-:W2:Y:S02]  /*7280*/  FENCE.VIEW.ASYNC.S ;  /* 0x00000000000073c6 */ /* 0x004ea40000000000 */
[----:B--2---:R-:W-:Y:S06]  /*7290*/  BAR.SYNC.DEFER_BLOCKING 0x1, 0x80 ;  /* 0x0042000000007b1d */ /* 0x004fec0000010000 */
[----:B------:R-:W-:Y:S05]  /*72a0*/  @P0 BRA `(.L_x_117) ;  /* 0x0000000000380947 */ /* 0x000fea0003800000 */
[----:B------:R-:W-:Y:S01]  /*72b0*/  UIADD3 UR4, UPT, UPT, UR43, 0x4200, URZ ;  /* 0x000042002b047890 */ /* 0x000fe2000fffe0ff */
[----:B------:R-:W-:Y:S01]  /*72c0*/  UMOV UR51, UR36 ;  /* 0x0000002400337c82 */ /* 0x000fe20008000000 */
[----:B------:R-:W-:Y:S02]  /*72d0*/  UIADD3 UR9, UPT, UPT, UR49, 0x80, URZ ;  /* 0x0000008031097890 */ /* 0x000fe4000fffe0ff */
[----:B------:R-:W-:Y:S02]  /*72e0*/  UIADD3 UR8, UPT, UPT, UR43, 0x4a00, URZ ;  /* 0x00004a002b087890 */ /* 0x000fe4000fffe0ff */
[----:B------:R-:W-:Y:S01]  /*72f0*/  MOV R96, UR4 ;  /* 0x0000000400607c02 */ /* 0x000fe20008000f00 */
[----:B------:R-:W-:Y:S01]  /*7300*/  UIADD3 UR4, UP0, UPT, UR62, 0x680, URZ ;  /* 0x000006803e047890 */ /* 0x000fe2000ff1e0ff */
[----:B------:R-:W-:Y:S02]  /*7310*/  UMOV UR10, UR50 ;  /* 0x00000032000a7c82 */ /* 0x000fe40008000000 */
[----:B------:R-:W-:Y:S01]  /*7320*/  R2UR UR48, R96 ;  /* 0x00000000603072ca */ /* 0x000fe200000e0000 */
[----:B------:R-:W-:Y:S01]  /*7330*/  UIADD3.X UR5, UPT, UPT, URZ, UR63, URZ, UP0, !UPT ;  /* 0x0000003fff057290 */ /* 0x000fe200087fe4ff */
[----:B------:R-:W-:Y:S11]  /*7340*/  UMOV UR11, UR36 ;  /* 0x00000024000b7c82 */ /* 0x000ff60008000000 */
[----:B------:R2:W-:Y:S01]  /*7350*/  UTMASTG.3D [UR48], [UR4] ;  /* 0x00000030040073b5 */ /* 0x0005e20008010000 */
[----:B------:R2:W-:Y:S01]  /*7360*/  UTMASTG.3D [UR8], [UR4] ;  /* 0x00000008040073b5 */ /* 0x0005e20008010000 */
[----:B------:R0:W-:Y:S01]  /*7370*/  UTMACMDFLUSH ;  /* 0x00000000000079b7 */ /* 0x0001e20000000000 */
[----:B--2---:R-:W-:Y:S04]  /*7380*/  DEPBAR.LE SB0, 0x1 ;  /* 0x000080400000791a */ /* 0x004fe80000000000 */
.L_x_117:
[----:B------:R-:W-:Y:S05]  /*7390*/  BSYNC.RECONVERGENT B0 ;  /* 0x0000000000007941 */ /* 0x000fea0003800200 */
.L_x_116:
[----:B------:R-:W-:Y:S06]  /*73a0*/  BAR.SYNC.DEFER_BLOCKING 0x1, 0x80 ;  /* 0x0042000000007b1d */ /* 0x000fec0000010000 */
[----:B------:R-:W2:Y:S01]  /*73b0*/  @P6 SYNCS.PHASECHK.TRANS64.TRYWAIT P0, [R103+URZ+0x40], R112 ;  /* 0x00004070670065a7 */ /* 0x000ea200080011ff */
[----:B------:R-:W-:Y:S01]  /*73c0*/  BSSY B1, `(.L_x_118) ;  /* 0x0000020000017945 */ /* 0x000fe20003800000 */
[----:B--2---:R-:W-:Y:S03]  /*73d0*/  @P6 SEL R71, RZ, 0x1, !P0 ;  /* 0x00000001ff476807 */ /* 0x004fe60004000000 */
[----:B------:R-:W-:Y:S05]  /*73e0*/  @!P6 BRA `(.L_x_119) ;  /* 0x000000000074e947 */ /* 0x000fea0003800000 */
[----:B------:R-:W-:Y:S01]  /*73f0*/  ISETP.NE.AND P1, PT, R100, RZ, PT ;  /* 0x000000ff6400720c */ /* 0x000fe20003f25270 */
[----:B------:R-:W2:Y:S01]  /*7400*/  S2R R0, SR_CgaCtaId ;  /* 0x0000000000007919 */ /* 0x000ea20000008800 */
[----:B------:R-:W-:Y:S01]  /*7410*/  ISETP.NE.AND P0, PT, R71, RZ, PT ;  /* 0x000000ff4700720c */ /* 0x000fe20003f05270 */
[----:B------:R-:W-:Y:S10]  /*7420*/  BSSY B0, `(.L_x_120) ;  /* 0x0000008000007945 */ /* 0x000ff40003800000 */
[----:B------:R-:W-:Y:S05]  /*7430*/  @P1 IMAD R2, R93, 0x1000, R84 ;  /* 0x000010005d021824 */ /* 0x000fea00078e0254 */
[----:B------:R-:W-:Y:S05]  /*7440*/  @P1 IADD3 R4, PT, PT, R2, UR43, RZ ;  /* 0x0000002b02041c10 */ /* 0x000fea000fffe0ff */
[----:B------:R-:W-:Y:S01]  /*7450*/  @P1 IMAD.IADD R3, R4, 0x1, R101 ;  /* 0x0000000104031824 */ /* 0x000fe200078e0265 */
[----:B------:R-:W-:Y:S06]  /*7460*/  @P0 BRA `(.L_x_121) ;  /* 0x00000000000c0947 */ /* 0x000fec0003800000 */
[----:B------:R-:W-:Y:S04]  /*7470*/  SHF.L.U32 R4, R92, 0x1f, RZ ;  /* 0x0000001f5c047819 */ /* 0x000fe800000006ff */
[----:B------:R-:W3:Y:S02]  /*7480*/  SYNCS.PHASECHK.TRANS64.TRYWAIT P0, [R103+URZ+0x40], R4 ;  /* 0x00004004670075a7 */ /* 0x000ee400080011ff */
[----:B---3--:R-:W-:Y:S05]  /*7490*/  @!P0 BRA `(.L_x_122) ;  /* 0x0000003400388947 */ /* 0x008fea0003800000 */
.L_x_121:
[----:B------:R-:W-:Y:S05]  /*74a0*/  BSYNC B0 ;  /* 0x0000000000007941 */ /* 0x000fea0003800000 */
.L_x_120:
[----:B------:R-:W-:Y:S01]  /*74b0*/  ISETP.NE.AND P0, PT, R100, RZ, PT ;  /* 0x000000ff6400720c */ /* 0x000fe20003f05270 */
[----:B---3--:R-:W-:Y:S02]  /*74c0*/  VIADD R103, R103, 0x60 ;  /* 0x0000006067677836 */ /* 0x008fe40000000000 */
[----:B------:R-:W-:Y:S03]  /*74d0*/  VIADD R93, R93, 0x1 ;  /* 0x000000015d5d7836 */ /* 0x000fe60000000000 */
[----:B--2---:R-:W-:Y:S07]  /*74e0*/  PRMT R0, R0, 0x654, R103 ;  /* 0x0000065400007816 */ /* 0x004fee0000000067 */
[----:B------:R2:W3:Y:S04]  /*74f0*/  @P0 LDS.128 R72, [R2+UR43+0x200] ;  /* 0x0002002b02480984 */ /* 0x0004e80008000c00 */
[----:B------:R2:W4:Y:S01]  /*7500*/  @P0 LDS.128 R76, [R3+0x200] ;  /* 0x00020000034c0984 */ /* 0x0005220000000c00 */
        /* <DEDUP_REMOVED lines=11> */
.L_x_119:
[----:B------:R-:W-:Y:S05]  /*75c0*/  BSYNC B1 ;  /* 0x0000000000017941 */ /* 0x000fea0003800000 */
.L_x_118:
[----:B--2---:R-:W-:Y:S05]  /*75d0*/  VIADD R0, R39, 0x20 ;  /* 0x0000002027007836 */ /* 0x004fea0000000000 */
[----:B------:R-:W-:Y:S04]  /*75e0*/  SHF.R.U32.HI R0, RZ, 0x15, R0 ;  /* 0x00000015ff007819 */ /* 0x000fe80000011600 */
[----:B------:R-:W-:Y:S11]  /*75f0*/  LOP3.LUT P0, RZ, R0, 0x3, R87, 0x48, !PT ;  /* 0x0000000300ff7812 */ /* 0x000ff60007804857 */
[----:B------:R-:W-:Y:S02]  /*7600*/  @!UPT UIADD3 URZ, UPT, UPT, URZ, URZ, URZ ;  /* 0x000000fffffff290 */ /* 0x000fe4000fffe0ff */
[----:B------:R-:W-:Y:S05]  /*7610*/  @!P0 BRA `(.L_x_123) ;  /* 0x0000000000408947 */ /* 0x000fea0003800000 */
[----:B------:R-:W2:Y:S01]  /*7620*/  LDCU.64 UR8, c[0x4][0x78] ;  /* 0x01000f00ff0877ac */ /* 0x000ea20008000a00 */
[----:B------:R-:W-:Y:S01]  /*7630*/  MOV R3, 0x0 ;  /* 0x0000000000037802 */ /* 0x000fe20000000f00 */
[----:B------:R-:W-:Y:S02]  /*7640*/  HFMA2 R12, -RZ, RZ, 0, 5.9604644775390625e-08 ;  /* 0x00000001ff0c7431 */ /* 0x000fe400000001ff */
[----:B------:R-:W-:Y:S02]  /*7650*/  IMAD.MOV.U32 R8, RZ, RZ, 0x192 ;  /* 0x00000192ff087424 */ /* 0x000fe400078e00ff */
[----:B------:R-:W-:Y:S01]  /*7660*/  IMAD.MOV.U32 R13, RZ, RZ, RZ ;  /* 0x000000ffff0d7224 */ /* 0x000fe200078e00ff */
[----:B------:R-:W5:Y:S01]  /*7670*/  LDCU.64 UR6, c[0x4][0x80] ;  /* 0x01001000ff0677ac */ /* 0x000f620008000a00 */
[----:B------:R-:W1:Y:S01]  /*7680*/  LDC.64 R2, c[0x4][R3] ;  /* 0x0100000003027b82 */ /* 0x000e620000000a00 */
[----:B------:R-:W3:Y:S01]  /*7690*/  LDCU.64 UR4, c[0x4][0x18] ;  /* 0x01000300ff0477ac */ /* 0x000ee20008000a00 */
[----:B--2---:R-:W-:Y:S01]  /*76a0*/  MOV R5, UR9 ;  /* 0x0000000900057c02 */ /* 0x004fe20008000f00 */
[----:B------:R-:W-:Y:S01]  /*76b0*/  IMAD.U32 R4, RZ, RZ, UR8 ;  /* 0x00000008ff047e24 */ /* 0x000fe2000f8e00ff */
[----:B-----5:R-:W-:Y:S01]  /*76c0*/  MOV R7, UR7 ;  /* 0x0000000700077c02 */ /* 0x020fe20008000f00 */
[----:B------:R-:W-:Y:S01]  /*76d0*/  IMAD.U32 R6, RZ, RZ, UR6 ;  /* 0x00000006ff067e24 */ /* 0x000fe2000f8e00ff */
[----:B---3--:R-:W-:Y:S01]  /*76e0*/  MOV R11, UR5 ;  /* 0x00000005000b7c02 */ /* 0x008fe20008000f00 */
[----:B------:R-:W-:Y:S02]  /*76f0*/  IMAD.U32 R10, RZ, RZ, UR4 ;  /* 0x00000004ff0a7e24 */ /* 0x000fe4000f8e00ff */
[----:B------:R-:W-:Y:S07]  /*7700*/  LEPC R20, `(.L_x_123) ;  /* 0x000000001014794e */ /* 0x000fee0000000000 */
[----:B-1--4-:R-:W-:Y:S05]  /*7710*/  CALL.ABS.NOINC R2 ;  /* 0x0000000002007343 */ /* 0x012fea0003c00000 */
.L_x_123:
[-C--:B---3--:R-:W-:Y:S01]  /*7720*/  F2FP.F16.E4M3.UNPACK_B R42, R72.reuse ;  /* 0x00000048ff2a723e */ /* 0x088fe200020006ff */
        /* <DEDUP_REMOVED lines=13> */
[----:B------:R-:W-:Y:S01]  /*7800*/  F2FP.F16.E4M3.UNPACK_B R54, R75 ;  /* 0x0000004bff36723e */ /* 0x000fe200020006ff */
[----:B------:R-:W2:Y:S01]  /*7810*/  LDTM.x32 R4, tmem[UR4+0x20] ;  /* 0x00002004000479ee */ /* 0x000ea200082c0000 */
[----:B------:R-:W-:Y:S01]  /*7820*/  HADD2.F32 R46, -RZ, R46.H1_H1 ;  /* 0x3000002eff2e7230 */ /* 0x000fe20000004100 */
[----:B----4-:R-:W-:Y:S01]  /*7830*/  F2FP.F16.E4M3.UNPACK_B R58, R76 ;  /* 0x0000004cff3a723e */ /* 0x010fe200020006ff */
[--C-:B------:R-:W-:Y:S01]  /*7840*/  HADD2.F32 R49, -RZ, R50.reuse.H0_H0 ;  /* 0x20000032ff317230 */ /* 0x100fe20000004100 */
[----:B------:R-:W-:Y:S01]  /*7850*/  F2FP.F16.E4M3.UNPACK_B R62, R77 ;  /* 0x0000004dff3e723e */ /* 0x000fe200020006ff */
[----:B------:R-:W-:Y:S01]  /*7860*/  HADD2.F32 R50, -RZ, R50.H1_H1 ;  /* 0x30000032ff327230 */ /* 0x000fe20000004100 */
[----:B------:R-:W-:Y:S01]  /*7870*/  F2FP.F16.E4M3.UNPACK_B R66, R78 ;  /* 0x0000004eff42723e */ /* 0x000fe200020006ff */
[--C-:B------:R-:W-:Y:S01]  /*7880*/  HADD2.F32 R53, -RZ, R54.reuse.H0_H0 ;  /* 0x20000036ff357230 */ /* 0x100fe20000004100 */
[----:B------:R-:W-:Y:S01]  /*7890*/  F2FP.F16.E4M3.UNPACK_B R70, R79 ;  /* 0x0000004fff46723e */ /* 0x000fe200020006ff */
[----:B------:R-:W-:Y:S01]  /*78a0*/  HADD2.F32 R54, -RZ, R54.H1_H1 ;  /* 0x30000036ff367230 */ /* 0x000fe20000004100 */
[----:B------:R-:W-:Y:S01]  /*78b0*/  F2FP.F16.E4M3.UNPACK_B R56, R75.H1 ;  /* 0x0000004bff38723e */ /* 0x000fe200030006ff */
[--C-:B------:R-:W-:Y:S01]  /*78c0*/  HADD2.F32 R57, -RZ, R58.reuse.H0_H0 ;  /* 0x2000003aff397230 */ /* 0x100fe20000004100 */
[----:B------:R-:W-:Y:S01]  /*78d0*/  F2FP.F16.E4M3.UNPACK_B R60, R76.H1 ;  /* 0x0000004cff3c723e */ /* 0x000fe200030006ff */
[----:B------:R-:W-:Y:S01]  /*78e0*/  HADD2.F32 R58, -RZ, R58.H1_H1 ;  /* 0x3000003aff3a7230 */ /* 0x000fe20000004100 */
[----:B------:R-:W-:Y:S01]  /*78f0*/  F2FP.F16.E4M3.UNPACK_B R64, R77.H1 ;  /* 0x0000004dff40723e */ /* 0x000fe200030006ff */
[--C-:B------:R-:W-:Y:S01]  /*7900*/  HADD2.F32 R61, -RZ, R62.reuse.H0_H0 ;  /* 0x2000003eff3d7230 */ /* 0x100fe20000004100 */
[----:B------:R-:W-:Y:S01]  /*7910*/  F2FP.F16.E4M3.UNPACK_B R68, R78.H1 ;  /* 0x0000004eff44723e */ /* 0x000fe200030006ff */
[----:B------:R-:W-:Y:S01]  /*7920*/  HADD2.F32 R62, -RZ, R62.H1_H1 ;  /* 0x3000003eff3e7230 */ /* 0x000fe20000004100 */
[----:B------:R-:W-:Y:S01]  /*7930*/  ISETP.NE.AND P0, PT, R97, RZ, PT ;  /* 0x000000ff6100720c */ /* 0x000fe20003f05270 */
[--C-:B------:R-:W-:Y:S01]  /*7940*/  HADD2.F32 R65, -RZ, R66.reuse.H0_H0 ;  /* 0x20000042ff417230 */ /* 0x100fe20000004100 */
[----:B------:R-:W-:Y:S01]  /*7950*/  ISETP.NE.AND P6, PT, R102, RZ, PT ;  /* 0x000000ff6600720c */ /* 0x000fe20003fc5270 */
[----:B------:R-:W-:Y:S02]  /*7960*/  HADD2.F32 R66, -RZ, R66.H1_H1 ;  /* 0x30000042ff427230 */ /* 0x000fe40000004100 */
[--C-:B------:R-:W-:Y:S02]  /*7970*/  HADD2.F32 R69, -RZ, R70.reuse.H0_H0 ;  /* 0x20000046ff457230 */ /* 0x100fe40000004100 */
[C---:B--2---:R-:W-:Y:S01]  /*7980*/  FMUL R0, R38.reuse, R4 ;  /* 0x0000000426007220 */ /* 0x044fe20000400000 */
        /* <DEDUP_REMOVED lines=20> */
[--C-:B------:R-:W-:Y:S02]  /*7ad0*/  HADD2.F32 R47, -RZ, R48.reuse.H0_H0 ;  /* 0x20000030ff2f7230 */ /* 0x100fe40000004100 */
[C---:B------:R-:W-:Y:S01]  /*7ae0*/  FMUL R6, R38.reuse, R10 ;  /* 0x0000000a26067220 */ /* 0x040fe20000400000 */
[C---:B------:R-:W-:Y:S01]  /*7af0*/  FFMA R3, R41.reuse, R42, R3 ;  /* 0x0000002a29037223 */ /* 0x040fe20000000003 */
[----:B------:R-:W-:Y:S02]  /*7b00*/  HADD2.F32 R48, -RZ, R48.H1_H1 ;  /* 0x30000030ff307230 */ /* 0x000fe40000004100 */
[C---:B------:R-:W-:Y:S01]  /*7b10*/  FFMA R7, R41.reuse, R44, R7 ;  /* 0x0000002c29077223 */ /* 0x040fe20000000007 */
[C---:B------:R-:W-:Y:S01]  /*7b20*/  FFMA R4, R41.reuse, R45, R4 ;  /* 0x0000002d29047223 */ /* 0x040fe20000000004 */
[C---:B------:R-:W-:Y:S01]  /*7b30*/  FFMA R5, R41.reuse, R46, R5 ;  /* 0x0000002e29057223 */ /* 0x040fe20000000005 */
[----:B------:R-:W-:Y:S01]  /*7b40*/  FFMA R6, R41, R47, R6 ;  /* 0x0000002f29067223 */ /* 0x000fe20000000006 */
[----:B------:R-:W-:Y:S01]  /*7b50*/  FMUL R11, R38, R11 ;  /* 0x0000000b260b7220 */ /* 0x000fe20000400000 */
[----:B------:R-:W-:Y:S01]  /*7b60*/  F2FP.F16.E4M3.UNPACK_B R40, R79.H1 ;  /* 0x0000004fff28723e */ /* 0x000fe200030006ff */
[--C-:B------:R-:W-:Y:S01]  /*7b70*/  HADD2.F32 R51, -RZ, R52.reuse.H0_H0 ;  /* 0x20000034ff337230 */ /* 0x100fe20000004100 */
[----:B------:R-:W-:Y:S01]  /*7b80*/  F2FP.SATFINITE.E4M3.F32.PACK_AB_MERGE_C R103, R7, R3, RZ ;  /* 0x000000030767723e */ /* 0x000fe200048070ff */
[C---:B------:R-:W-:Y:S01]  /*7b90*/  FFMA R11, R41.reuse, R48, R11 ;  /* 0x00000030290b7223 */ /* 0x040fe2000000000b */
[C---:B------:R-:W-:Y:S01]  /*7ba0*/  FFMA R8, R41.reuse, R49, R8 ;  /* 0x0000003129087223 */ /* 0x040fe20000000008 */
[----:B------:R-:W-:Y:S01]  /*7bb0*/  FFMA R9, R41, R50, R9 ;  /* 0x0000003229097223 */ /* 0x000fe20000000009 */
[----:B-1----:R-:W-:Y:S01]  /*7bc0*/  F2FP.SATFINITE.E4M3.F32.PACK_AB_MERGE_C R104, R2, R0, R103 ;  /* 0x000000000268723e */ /* 0x002fe20004807067 */
[----:B------:R-:W-:Y:S01]  /*7bd0*/  HADD2.F32 R52, -RZ, R52.H1_H1 ;  /* 0x30000034ff347230 */ /* 0x000fe20000004100 */
[----:B------:R-:W-:Y:S01]  /*7be0*/  F2FP.SATFINITE.E4M3.F32.PACK_AB_MERGE_C R105, R11, R6, RZ ;  /* 0x000000060b69723e */ /* 0x000fe200048070ff */
[C---:B------:R-:W-:Y:S01]  /*7bf0*/  FMUL R10, R38.reuse, R14 ;  /* 0x0000000e260a7220 */ /* 0x040fe20000400000 */
[C---:B------:R-:W-:Y:S01]  /*7c00*/  FMUL R15, R38.reuse, R15 ;  /* 0x0000000f260f7220 */ /* 0x040fe20000400000 */
[--C-:B------:R-:W-:Y:S01]  /*7c10*/  HADD2.F32 R55, -RZ, R56.reuse.H0_H0 ;  /* 0x20000038ff377230 */ /* 0x100fe20000004100 */
[----:B------:R-:W-:Y:S01]  /*7c20*/  F2FP.SATFINITE.E4M3.F32.PACK_AB_MERGE_C R105, R5, R4, R105 ;  /* 0x000000040569723e */ /* 0x000fe20004807069 */
[C---:B------:R-:W-:Y:S01]  /*7c30*/  FFMA R10, R41.reuse, R51, R10 ;  /* 0x00000033290a7223 */ /* 0x040fe2000000000a */
[C---:B------:R-:W-:Y:S01]  /*7c40*/  FFMA R15, R41.reuse, R52, R15 ;  /* 0x00000034290f7223 */ /* 0x040fe2000000000f */
[C---:B------:R-:W-:Y:S01]  /*7c50*/  FFMA R12, R41.reuse, R53, R12 ;  /* 0x00000035290c7223 */ /* 0x040fe2000000000c */
[C---:B------:R-:W-:Y:S01]  /*7c60*/  FFMA R13, R41.reuse, R54, R13 ;  /* 0x00000036290d7223 */ /* 0x040fe2000000000d */
[----:B------:R-:W-:Y:S02]  /*7c70*/  HADD2.F32 R56, -RZ, R56.H1_H1 ;  /* 0x30000038ff387230 */ /* 0x000fe40000004100 */
[C---:B------:R-:W-:Y:S01]  /*7c80*/  FMUL R14, R38.reuse, R18 ;  /* 0x00000012260e7220 */ /* 0x040fe20000400000 */
[C---:B------:R-:W-:Y:S01]  /*7c90*/  FMUL R19, R38.reuse, R19 ;  /* 0x0000001326137220 */ /* 0x040fe20000400000 */
[--C-:B------:R-:W-:Y:S02]  /*7ca0*/  HADD2.F32 R59, -RZ, R60.reuse.H0_H0 ;  /* 0x2000003cff3b7230 */ /* 0x100fe40000004100 */
[C---:B------:R-:W-:Y:S01]  /*7cb0*/  FMUL R18, R38.reuse, R22 ;  /* 0x0000001626127220 */ /* 0x040fe20000400000 */
[C---:B------:R-:W-:Y:S01]  /*7cc0*/  FFMA R14, R41.reuse, R55, R14 ;  /* 0x00000037290e7223 */ /* 0x040fe2000000000e */
[----:B------:R-:W-:Y:S02]  /*7cd0*/  HADD2.F32 R60, -RZ, R60.H1_H1 ;  /* 0x3000003cff3c7230 */ /* 0x000fe40000004100 */
        /* <DEDUP_REMOVED lines=27> */
[----:B------:R-:W-:Y:S01]  /*7e90*/  FFMA R28, R41, R69, R28 ;  /* 0x00000045291c7223 */ /* 0x000fe2000000001c */
[----:B------:R-:W-:Y:S01]  /*7ea0*/  F2FP.SATFINITE.E4M3.F32.PACK_AB_MERGE_C R107, R19, R14, RZ ;  /* 0x0000000e136b723e */ /* 0x000fe200048070ff */
        /* <DEDUP_REMOVED lines=25> */
[----:B------:R-:W-:Y:S02]  /*8040*/  UIADD3 UR4, UP0, UPT, UR62, 0x680, URZ ;  /* 0x000006803e047890 */ /* 0x000fe4000ff1e0ff */
[----:B------:R-:W-:Y:S02]  /*8050*/  UIADD3 UR13, UPT, UPT, UR49, 0x20, URZ ;  /* 0x00000020310d7890 */ /* 0x000fe4000fffe0ff */
[----:B------:R-:W-:Y:S02]  /*8060*/  UIADD3 UR12, UPT, UPT, UR43, 0x5200, URZ ;  /* 0x000052002b0c7890 */ /* 0x000fe4000fffe0ff */
[----:B------:R-:W-:Y:S01]  /*8070*/  UIADD3.X UR5, UPT, UPT, URZ, UR63, URZ, UP0, !UPT ;  /* 0x0000003fff057290 */ /* 0x000fe200087fe4ff */
[----:B------:R-:W-:Y:S01]  /*8080*/  UMOV UR14, UR50 ;  /* 0x00000032000e7c82 */ /* 0x000fe20008000000 */
[----:B------:R-:W-:Y:S01]  /*8090*/  UMOV UR15, UR36 ;  /* 0x00000024000f7c82 */ /* 0x000fe20008000000 */
[----:B------:R-:W-:Y:S02]  /*80a0*/  UIADD3 UR9, UPT, UPT, UR49, 0xa0, URZ ;  /* 0x000000a031097890 */ /* 0x000fe4000fffe0ff */
[----:B------:R-:W-:Y:S01]  /*80b0*/  UIADD3 UR8, UPT, UPT, UR43, 0x5a00, URZ ;  /* 0x00005a002b087890 */ /* 0x000fe2000fffe0ff */
[----:B------:R-:W-:Y:S03]  /*80c0*/  UMOV UR10, UR50 ;  /* 0x00000032000a7c82 */ /* 0x000fe60008000000 */
[----:B------:R2:W-:Y:S01]  /*80d0*/  UTMASTG.3D [UR12], [UR4] ;  /* 0x0000000c040073b5 */ /* 0x0005e20008010000 */
[----:B------:R-:W-:Y:S04]  /*80e0*/  UMOV UR11, UR36 ;  /* 0x00000024000b7c82 */ /* 0x000fe80008000000 */
[----:B------:R2:W-:Y:S01]  /*80f0*/  UTMASTG.3D [UR8], [UR4] ;  /* 0x00000008040073b5 */ /* 0x0005e20008010000 */
[----:B------:R0:W-:Y:S01]  /*8100*/  UTMACMDFLUSH ;  /* 0x00000000000079b7 */ /* 0x0001e20000000000 */
[----:B--2---:R-:W-:Y:S04]  /*8110*/  DEPBAR.LE SB0, 0x1 ;  /* 0x000080400000791a */ /* 0x004fe80000000000 */
.L_x_125:
[----:B------:R-:W-:Y:S05]  /*8120*/  BSYNC.RECONVERGENT B0 ;  /* 0x0000000000007941 */ /* 0x000fea0003800200 */
.L_x_124:
        /* <DEDUP_REMOVED lines=16> */
.L_x_129:
[----:B------:R-:W-:Y:S05]  /*8230*/  BSYNC B0 ;  /* 0x0000000000007941 */ /* 0x000fea0003800000 */
.L_x_128:
        /* <DEDUP_REMOVED lines=17> */
.L_x_127:
[----:B------:R-:W-:Y:S05]  /*8350*/  BSYNC B1 ;  /* 0x0000000000017941 */ /* 0x000fea0003800000 */
.L_x_126:
        /* <DEDUP_REMOVED lines=21> */
.L_x_131:
        /* <DEDUP_REMOVED lines=17> */
[----:B------:R-:W-:Y:S01]  /*85c0*/  ISETP.NE.AND P6, PT, R102, RZ, PT ;  /* 0x000000ff6600720c */ /* 0x000fe20003fc5270 */
[--C-:B------:R-:W-:Y:S01]  /*85d0*/  HADD2.F32 R49, -RZ, R50.reuse.H0_H0 ;  /* 0x20000032ff317230 */ /* 0x100fe20000004100 */
[----:B----4-:R-:W-:Y:S01]  /*85e0*/  F2FP.F16.E4M3.UNPACK_B R58, R76 ;  /* 0x0000004cff3a723e */ /* 0x010fe200020006ff */
[----:B------:R-:W-:Y:S01]  /*85f0*/  HADD2.F32 R50, -RZ, R50.H1_H1 ;  /* 0x30000032ff327230 */ /* 0x000fe20000004100 */
[----:B------:R-:W-:Y:S01]  /*8600*/  F2FP.F16.E4M3.UNPACK_B R62, R77 ;  /* 0x0000004dff3e723e */ /* 0x000fe200020006ff */
[--C-:B------:R-:W-:Y:S01]  /*8610*/  HADD2.F32 R53, -RZ, R54.reuse.H0_H0 ;  /* 0x20000036ff357230 */ /* 0x100fe20000004100 */
[----:B------:R-:W-:Y:S01]  /*8620*/  F2FP.F16.E4M3.UNPACK_B R66, R78 ;  /* 0x0000004eff42723e */ /* 0x000fe200020006ff */
[----:B------:R-:W-:Y:S01]  /*8630*/  HADD2.F32 R54, -RZ, R54.H1_H1 ;  /* 0x30000036ff367230 */ /* 0x000fe20000004100 */
[----:B------:R-:W-:Y:S01]  /*8640*/  F2FP.F16.E4M3.UNPACK_B R70, R79 ;  /* 0x0000004fff46723e */ /* 0x000fe200020006ff */
[--C-:B------:R-:W-:Y:S01]  /*8650*/  HADD2.F32 R57, -RZ, R58.reuse.H0_H0 ;  /* 0x2000003aff397230 */ /* 0x100fe20000004100 */
[----:B------:R-:W-:Y:S01]  /*8660*/  F2FP.F16.E4M3.UNPACK_B R56, R75.H1 ;  /* 0x0000004bff38723e */ /* 0x000fe200030006ff */
[----:B------:R-:W-:Y:S01]  /*8670*/  HADD2.F32 R58, -RZ, R58.H1_H1 ;  /* 0x3000003aff3a7230 */ /* 0x000fe20000004100 */
[----:B------:R-:W-:Y:S01]  /*8680*/  F2FP.F16.E4M3.UNPACK_B R60, R76.H1 ;  /* 0x0000004cff3c723e */ /* 0x000fe200030006ff */
[--C-:B------:R-:W-:Y:S01]  /*8690*/  HADD2.F32 R61, -RZ, R62.reuse.H0_H0 ;  /* 0x2000003eff3d7230 */ /* 0x100fe20000004100 */
[----:B------:R-:W-:Y:S01]  /*86a0*/  F2FP.F16.E4M3.UNPACK_B R64, R77.H1 ;  /* 0x0000004dff40723e */ /* 0x000fe200030006ff */
[----:B------:R-:W-:Y:S01]  /*86b0*/  HADD2.F32 R62, -RZ, R62.H1_H1 ;  /* 0x3000003eff3e7230 */ /* 0x000fe20000004100 */
[----:B------:R-:W-:Y:S01]  /*86c0*/  F2FP.F16.E4M3.UNPACK_B R68, R78.H1 ;  /* 0x0000004eff44723e */ /* 0x000fe200030006ff */
        /* <DEDUP_REMOVED lines=112> */
[----:B------:R-:W-:Y:S02]  /*8dd0*/  UIADD3 UR4, UPT, UPT, UR43, 0x4200, URZ ;  /* 0x000042002b047890 */ /* 0x000fe4000fffe0ff */
[----:B------:R-:W-:Y:S01]  /*8de0*/  UIADD3 UR9, UPT, UPT, UR49, 0x40, URZ ;  /* 0x0000004031097890 */ /* 0x000fe2000fffe0ff */
[----:B------:R-:W-:Y:S01]  /*8df0*/  UMOV UR10, UR50 ;  /* 0x00000032000a7c82 */ /* 0x000fe20008000000 */
[----:B------:R-:W-:Y:S02]  /*8e00*/  UMOV UR11, UR36 ;  /* 0x00000024000b7c82 */ /* 0x000fe40008000000 */
[----:B------:R-:W-:Y:S01]  /*8e10*/  MOV R96, UR4 ;  /* 0x0000000400607c02 */ /* 0x000fe20008000f00 */
[----:B------:R-:W-:Y:S02]  /*8e20*/  UIADD3 UR4, UP0, UPT, UR62, 0x680, URZ ;  /* 0x000006803e047890 */ /* 0x000fe4000ff1e0ff */
[----:B------:R-:W-:Y:S01]  /*8e30*/  UIADD3 UR13, UPT, UPT, UR49, 0xc0, URZ ;  /* 0x000000c0310d7890 */ /* 0x000fe2000fffe0ff */
[----:B------:R-:W-:Y:S01]  /*8e40*/  R2UR UR8, R96 ;  /* 0x00000000600872ca */ /* 0x000fe200000e0000 */
[----:B------:R-:W-:Y:S02]  /*8e50*/  UIADD3.X UR5, UPT, UPT, URZ, UR63, URZ, UP0, !UPT ;  /* 0x0000003fff057290 */ /* 0x000fe400087fe4ff */
[----:B------:R-:W-:Y:S01]  /*8e60*/  UIADD3 UR12, UPT, UPT, UR43, 0x4a00, URZ ;  /* 0x00004a002b0c7890 */ /* 0x000fe2000fffe0ff */
[----:B------:R-:W-:Y:S01]  /*8e70*/  UMOV UR14, UR50 ;  /* 0x00000032000e7c82 */ /* 0x000fe20008000000 */
[----:B------:R-:W-:Y:S08]  /*8e80*/  UMOV UR15, UR36 ;  /* 0x00000024000f7c82 */ /* 0x000ff00008000000 */
[----:B------:R2:W-:Y:S01]  /*8e90*/  UTMASTG.3D [UR8], [UR4] ;  /* 0x00000008040073b5 */ /* 0x0005e20008010000 */
[----:B------:R2:W-:Y:S01]  /*8ea0*/  UTMASTG.3D [UR12], [UR4] ;  /* 0x0000000c040073b5 */ /* 0x0005e20008010000 */
[----:B------:R0:W-:Y:S01]  /*8eb0*/  UTMACMDFLUSH ;  /* 0x00000000000079b7 */ /* 0x0001e20000000000 */
[----:B--2---:R-:W-:Y:S04]  /*8ec0*/  DEPBAR.LE SB0, 0x1 ;  /* 0x000080400000791a */ /* 0x004fe80000000000 */
.L_x_133:
[----:B------:R-:W-:Y:S05]  /*8ed0*/  BSYNC.RECONVERGENT B0 ;  /* 0x0000000000007941 */ /* 0x000fea0003800200 */
.L_x_132:
        /* <DEDUP_REMOVED lines=16> */
.L_x_137:
[----:B------:R-:W-:Y:S05]  /*8fe0*/  BSYNC B0 ;  /* 0x0000000000007941 */ /* 0x000fea0003800000 */
.L_x_136:
        /* <DEDUP_REMOVED lines=17> */
.L_x_135:
[----:B------:R-:W-:Y:S05]  /*9100*/  BSYNC B1 ;  /* 0x0000000000017941 */ /* 0x000fea0003800000 */
.L_x_134:
        /* <DEDUP_REMOVED lines=21> */
.L_x_139:
[----:B------:R-:W-:Y:S01]  /*9260*/  ISETP.NE.AND P0, PT, R97, RZ, PT ;  /* 0x000000ff6100720c */ /* 0x000fe20003f05270 */
[----:B------:R-:W-:Y:S05]  /*9270*/  WARPSYNC.ALL ;  /* 0x0000000000007948 */ /* 0x000fea0003800000 */
[----:B------:R-:W-:Y:S01]  /*9280*/  R2UR UR4, R39 ;  /* 0x00000000270472ca */ /* 0x000fe200000e0000 */
[----:B------:R-:W-:Y:S01]  /*9290*/  BSSY.RECONVERGENT B0, `(.L_x_140) ;  /* 0x000009f000007945 */ /* 0x000fe20003800200 */
[-C--:B---3--:R-:W-:Y:S02]  /*92a0*/  F2FP.F16.E4M3.UNPACK_B R42, R72.reuse ;  /* 0x00000048ff2a723e */ /* 0x088fe400020006ff */
[----:B------:R-:W-:Y:S02]  /*92b0*/  F2FP.F16.E4M3.UNPACK_B R72, R72.H1 ;  /* 0x00000048ff48723e */ /* 0x000fe400030006ff */
[-C--:B------:R-:W-:Y:S01]  /*92c0*/  F2FP.F16.E4M3.UNPACK_B R46, R73.reuse ;  /* 0x00000049ff2e723e */ /* 0x080fe200020006ff */
[--C-:B------:R-:W-:Y:S01]  /*92d0*/  HADD2.F32 R40, -RZ, R42.reuse.H0_H0 ;  /* 0x2000002aff287230 */ /* 0x100fe20000004100 */
[----:B------:R-:W-:Y:S01]  /*92e0*/  F2FP.F16.E4M3.UNPACK_B R73, R73.H1 ;  /* 0x00000049ff49723e */ /* 0x000fe200030006ff */
[----:B------:R-:W-:Y:S01]  /*92f0*/  HADD2.F32 R42, -RZ, R42.H1_H1 ;  /* 0x3000002aff2a7230 */ /* 0x000fe20000004100 */
[-C--:B------:R-:W-:Y:S01]  /*9300*/  F2FP.F16.E4M3.UNPACK_B R50, R74.reuse ;  /* 0x0000004aff32723e */ /* 0x080fe200020006ff */
[----:B------:R-:W-:Y:S01]  /*9310*/  HADD2.F32 R43, -RZ, R72.H0_H0 ;  /* 0x20000048ff2b7230 */ /* 0x000fe20000004100 */
[----:B------:R-:W-:Y:S01]  /*9320*/  F2FP.F16.E4M3.UNPACK_B R74, R74.H1 ;  /* 0x0000004aff4a723e */ /* 0x000fe200030006ff */
[----:B------:R-:W2:Y:S01]  /*9330*/  LDTM.x32 R4, tmem[UR4+0x60] ;  /* 0x00006004000479ee */ /* 0x000ea200082c0000 */
[----:B------:R-:W-:Y:S01]  /*9340*/  NOP ;  /* 0x0000000000007918 */ /* 0x000fe20000000000 */
[----:B------:R-:W-:Y:S01]  /*9350*/  IADD3 R90, PT, PT, R90, 0xd0, RZ ;  /* 0x000000d05a5a7810 */ /* 0x000fe20007ffe0ff */
[--C-:B------:R-:W-:Y:S01]  /*9360*/  HADD2.F32 R45, -RZ, R46.reuse.H0_H0 ;  /* 0x2000002eff2d7230 */ /* 0x100fe20000004100 */
[----:B------:R-:W-:Y:S01]  /*9370*/  F2FP.F16.E4M3.UNPACK_B R54, R75 ;  /* 0x0000004bff36723e */ /* 0x000fe200020006ff */
[----:B------:R-:W-:Y:S01]  /*9380*/  HADD2.F32 R46, -RZ, R46.H1_H1 ;  /* 0x3000002eff2e7230 */ /* 0x000fe20000004100 */
[----:B------:R-:W-:Y:S01]  /*9390*/  LOP3.LUT R90, R90, 0xfefffff8, RZ, 0xc0, !PT ;  /* 0xfefffff85a5a7812 */ /* 0x000fe200078ec0ff */
[--C-:B------:R-:W-:Y:S01]  /*93a0*/  HADD2.F32 R49, -RZ, R50.reuse.H0_H0 ;  /* 0x20000032ff317230 */ /* 0x100fe20000004100 */
[----:B----4-:R-:W-:Y:S01]  /*93b0*/  F2FP.F16.E4M3.UNPACK_B R58, R76 ;  /* 0x0000004cff3a723e */ /* 0x010fe200020006ff */
[----:B------:R-:W-:Y:S01]  /*93c0*/  HADD2.F32 R50, -RZ, R50.H1_H1 ;  /* 0x30000032ff327230 */ /* 0x000fe20000004100 */
[----:B--2---:R2:W-:Y:S01]  /*93d0*/  SYNCS.ARRIVE.TRANS64.RED.A1T0 RZ, [R90+URZ], RZ ;  /* 0x000000ff5aff79a7 */ /* 0x0045e200081004ff */
[--C-:B------:R-:W-:Y:S01]  /*93e0*/  HADD2.F32 R53, -RZ, R54.reuse.H0_H0 ;  /* 0x20000036ff357230 */ /* 0x100fe20000004100 */
[-C--:B------:R-:W-:Y:S01]  /*93f0*/  F2FP.F16.E4M3.UNPACK_B R62, R77.reuse ;  /* 0x0000004dff3e723e */ /* 0x080fe200020006ff */
[----:B------:R-:W-:Y:S01]  /*9400*/  HADD2.F32 R54, -RZ, R54.H1_H1 ;  /* 0x30000036ff367230 */ /* 0x000fe20000004100 */
[----:B------:R-:W-:Y:S01]  /*9410*/  F2FP.F16.E4M3.UNPACK_B R77, R77.H1 ;  /* 0x0000004dff4d723e */ /* 0x000fe200030006ff */
        /* <DEDUP_REMOVED lines=8> */
[----:B------:R-:W-:Y:S02]  /*94a0*/  HADD2.F32 R64, -RZ, R77.H1_H1 ;  /* 0x3000004dff407230 */ /* 0x000fe40000004100 */
[C---:B------:R-:W-:Y:S01]  /*94b0*/  FMUL R4, R38.reuse, R4 ;  /* 0x0000000426047220 */ /* 0x040fe20000400000 */
        /* <DEDUP_REMOVED lines=13> */
[--C-:B------:R-:W-:Y:S02]  /*9590*/  HADD2.F32 R65, -RZ, R66.reuse.H0_H0 ;  /* 0x20000042ff417230 */ /* 0x100fe40000004100 */
[C---:B------:R-:W-:Y:S01]  /*95a0*/  FMUL R24, R38.reuse, R28 ;  /* 0x0000001c26187220 */ /* 0x040fe20000400000 */
[----:B------:R-:W-:Y:S02]  /*95b0*/  HADD2.F32 R66, -RZ, R66.H1_H1 ;  /* 0x30000042ff427230 */ /* 0x000fe40000004100 */
[C---:B------:R-:W-:Y:S01]  /*95c0*/  FMUL R25, R38.reuse, R29 ;  /* 0x0000001d26197220 */ /* 0x040fe20000400000 */
[--C-:B------:R-:W-:Y:S02]  /*95d0*/  HADD2.F32 R69, -RZ, R70.reuse.H0_H0 ;  /* 0x20000046ff457230 */ /* 0x100fe40000004100 */
[C---:B------:R-:W-:Y:S01]  /*95e0*/  FMUL R28, R38.reuse, R32 ;  /* 0x00000020261c7220 */ /* 0x040fe20000400000 */
[----:B------:R-:W-:Y:S02]  /*95f0*/  HADD2.F32 R70, -RZ, R70.H1_H1 ;  /* 0x30000046ff467230 */ /* 0x000fe40000004100 */
[C---:B------:R-:W-:Y:S01]  /*9600*/  FMUL R29, R38.reuse, R33 ;  /* 0x00000021261d7220 */ /* 0x040fe20000400000 */
        /* <DEDUP_REMOVED lines=11> */
[C---:B------:R-:W-:Y:S01]  /*96c0*/  FMUL R11, R38.reuse, R11 ;  /* 0x0000000b260b7220 */ /* 0x040fe20000400000 */
[----:B------:R-:W-:Y:S01]  /*96d0*/  F2FP.F16.E4M3.UNPACK_B R78, R78.H1 ;  /* 0x0000004eff4e723e */ /* 0x000fe200030006ff */
[--C-:B------:R-:W-:Y:S01]  /*96e0*/  HADD2.F32 R51, -RZ, R74.reuse.H0_H0 ;  /* 0x2000004aff337230 */ /* 0x100fe20000004100 */
[----:B------:R-:W-:Y:S01]  /*96f0*/  F2FP.SATFINITE.E4M3.F32.PACK_AB_MERGE_C R100, R7, R6, RZ ;  /* 0x000000060764723e */ /* 0x000fe200048070ff */
[C---:B------:R-:W-:Y:S01]  /*9700*/  FFMA R11, R41.reuse, R48, R11 ;  /* 0x00000030290b7223 */ /* 0x040fe2000000000b */
[C---:B------:R-:W-:Y:S01]  /*9710*/  FFMA R12, R41.reuse, R49, R12 ;  /* 0x00000031290c7223 */ /* 0x040fe2000000000c */
[----:B------:R-:W-:Y:S01]  /*9720*/  FFMA R13, R41, R50, R13 ;  /* 0x00000032290d7223 */ /* 0x000fe2000000000d */
[----:B------:R-:W-:Y:S01]  /*9730*/  F2FP.SATFINITE.E4M3.F32.PACK_AB_MERGE_C R100, R5, R4, R100 ;  /* 0x000000040564723e */ /* 0x000fe20004807064 */
        /* <DEDUP_REMOVED lines=21> */
[----:B------:R-:W-:Y:S02]  /*9890*/  HADD2.F32 R62, -RZ, R77.H0_H0 ;  /* 0x2000004dff3e7230 */ /* 0x000fe40000004100 */
[C---:B------:R-:W-:Y:S01]  /*98a0*/  FFMA R22, R41.reuse, R59, R22 ;  /* 0x0000003b29167223 */ /* 0x040fe20000000016 */
[C---:B------:R-:W-:Y:S01]  /*98b0*/  FMUL R3, R38.reuse, R26 ;  /* 0x0000001a26037220 */ /* 0x040fe20000400000 */
[C---:B------:R-:W-:Y:S01]  /*98c0*/  FFMA R23, R41.reuse, R60, R23 ;  /* 0x0000003c29177223 */ /* 0x040fe20000000017 */
[C---:B------:R-:W-:Y:S01]  /*98d0*/  FMUL R27, R38.reuse, R27 ;  /* 0x0000001b261b7220 */ /* 0x040fe20000400000 */
[C---:B------:R-:W-:Y:S01]  /*98e0*/  FFMA R0, R41.reuse, R61, R0 ;  /* 0x0000003d29007223 */ /* 0x040fe20000000000 */
[----:B------:R-:W-:Y:S01]  /*98f0*/  F2FP.F16.E4M3.UNPACK_B R79, R79.H1 ;  /* 0x0000004fff4f723e */ /* 0x000fe200030006ff */
        /* <DEDUP_REMOVED lines=23> */
[----:B-1----:R-:W-:Y:S02]  /*9a70*/  F2FP.SATFINITE.E4M3.F32.PACK_AB_MERGE_C R104, R23, R22, RZ ;  /* 0x000000161768723e */ /* 0x002fe400048070ff */
        /* <DEDUP_REMOVED lines=8> */
[----:B------:R-:W-:Y:S03]  /*9b00*/  IADD3 R36, PT, PT, R36, 0x1, RZ ;  /* 0x0000000124247810 */ /* 0x000fe60007ffe0ff */
[----:B------:R2:W-:Y:S01]  /*9b10*/  STS.128 [R99+0x5200], R104 ;  /* 0x0052006863007388 */ /* 0x0005e20000000c00 */
[----:B------:R-:W-:Y:S01]  /*9b20*/  @!PT LDS RZ, [RZ] ;  /* 0x00000000fffff984 */ /* 0x000fe20000000800 */
[----:B------:R-:W-:Y:S01]  /*9b30*/  @!PT LDS RZ, [RZ] ;  /* 0x00000000fffff984 */ /* 0x000fe20000000800 */
[----:B------:R-:W-:Y:S01]  /*9b40*/  @!PT LDS RZ, [RZ] ;  /* 0x00000000fffff984 */ /* 0x000fe20000000800 */
[----:B------:R-:W-:Y:S01]  /*9b50*/  @!PT LDS RZ, [RZ] ;  /* 0x00000000fffff984 */ /* 0x000fe20000000800 */
[----:B------:R1:W-:Y:S07]  /*9b60*/  MEMBAR.ALL.CTA ;  /* 0x0000000000007992 */ /* 0x0003ee0000008000 */
[----:B-1----:R-:W1:Y:S02]  /*9b70*/  FENCE.VIEW.ASYNC.S ;  /* 0x00000000000073c6 */ /* 0x002e640000000000 */
[----:B-1----:R-:W-:Y:S06]  /*9b80*/  BAR.SYNC.DEFER_BLOCKING 0x1, 0x80 ;  /* 0x0042000000007b1d */ /* 0x002fec0000010000 */
        /* <DEDUP_REMOVED lines=14> */
[----:B-1----:R-:W-:Y:S04]  /*9c70*/  DEPBAR.LE SB0, 0x1 ;  /* 0x000080400000791a */ /* 0x002fe80000000000 */
.L_x_141:
[----:B------:R-:W-:Y:S05]  /*9c80*/  BSYNC.RECONVERGENT B0 ;  /* 0x0000000000007941 */ /* 0x000fea0003800200 */
.L_x_140:
[----:B------:R-:W-:Y:S01]  /*9c90*/  R2UR UR4, R88 ;  /* 0x00000000580472ca */ /* 0x000fe200000e0000 */
[----:B------:R-:W-:Y:S01]  /*9ca0*/  BAR.SYNC.DEFER_BLOCKING 0x1, 0x80 ;  /* 0x0042000000007b1d */ /* 0x000fe20000010000 */
[----:B------:R-:W-:Y:S01]  /*9cb0*/  ISETP.NE.AND P0, PT, R91, 0x2, PT ;  /* 0x000000025b00780c */ /* 0x000fe20003f05270 */
[----:B------:R-:W-:Y:S01]  /*9cc0*/  UISETP.NE.AND UP0, UPT, UR44, URZ, UPT ;  /* 0x000000ff2c00728c */ /* 0x000fe2000bf05270 */
[----:B------:R-:W-:Y:S01]  /*9cd0*/  ISETP.NE.AND P1, PT, R36, 0x4, PT ;  /* 0x000000042400780c */ /* 0x000fe20003f25270 */
[----:B------:R-:W-:Y:S01]  /*9ce0*/  UIADD3 UR32, UPT, UPT, UR37, UR59, URZ ;  /* 0x0000003b25207290 */ /* 0x000fe2000fffe0ff */
[----:B------:R-:W-:Y:S02]  /*9cf0*/  SEL R3, RZ, 0x1, P0 ;  /* 0x00000001ff037807 */ /* 0x000fe40000000000 */
[----:B------:R-:W-:Y:S02]  /*9d00*/  SEL R0, RZ, 0x1, P1 ;  /* 0x00000001ff007807 */ /* 0x000fe40000800000 */
[----:B------:R-:W-:Y:S02]  /*9d10*/  LOP3.LUT R94, R94, R3, RZ, 0x3c, !PT ;  /* 0x000000035e5e7212 */ /* 0x000fe400078e3cff */
[----:B------:R-:W-:Y:S01]  /*9d20*/  LOP3.LUT R95, R95, R0, RZ, 0x3c, !PT ;  /* 0x000000005f5f7212 */ /* 0x000fe200078e3cff */
[----:B------:R-:W-:Y:S01]  /*9d30*/  UIADD3 UR20, UPT, UPT, UR38, UR4, URZ ;  /* 0x0000000426147290 */ /* 0x000fe2000fffe0ff */
[----:B------:R-:W-:Y:S02]  /*9d40*/  SEL R91, R91, RZ, P0 ;  /* 0x000000ff5b5b7207 */ /* 0x000fe40000000000 */
[----:B------:R-:W-:Y:S01]  /*9d50*/  SEL R36, R36, RZ, P1 ;  /* 0x000000ff24247207 */ /* 0x000fe20000800000 */
[----:B------:R-:W-:Y:S01]  /*9d60*/  UMOV UR36, UR58 ;  /* 0x0000003a00247c82 */ /* 0x000fe20008000000 */
[----:B------:R-:W-:Y:S07]  /*9d70*/  BRA.U UP0, `(.L_x_142) ;  /* 0xffffffb900ac7547 */ /* 0x000fee000b83ffff */
[----:B------:R-:W-:Y:S05]  /*9d80*/  EXIT ;  /* 0x000000000000794d */ /* 0x000fea0003800000 */
.L_x_24:
[----:B-1----:R1:W2:Y:S02]  /*9d90*/  SYNCS.PHASECHK.TRANS64.TRYWAIT P0, [R0+URZ+0x100], R3 ;  /* 0x00010003000075a7 */ /* 0x0022a400080011ff */
[----:B--2---:R-:W-:Y:S05]  /*9da0*/  @!P0 NANOSLEEP.SYNCS 0x989680 ;  /* 0x009896800000895d */ /* 0x004fea0003900000 */
[----:B------:R-:W2:Y:S02]  /*9db0*/  @!P0 SYNCS.PHASECHK.TRANS64 P0, [R0+URZ+0x100], R3 ;  /* 0x00010003000085a7 */ /* 0x000ea400080010ff */
[----:B--2---:R-:W-:Y:S05]  /*9dc0*/  @!P0 BRA `(.L_x_24) ;  /* 0xfffffffc00f08947 */ /* 0x004fea000383ffff */
[----:B------:R-:W-:Y:S05]  /*9dd0*/  BRA `(.L_x_143) ;  /* 0xffffff7c00147947 */ /* 0x000fea000383ffff */
.L_x_27:
[----:B-1----:R-:W-:-:S07]  /*9de0*/  MOV R0, UR33 ;  /* 0x0000002100007c02 */ /* 0x002fce0008000f00 */
.L_x_144:
[----:B-1----:R1:W2:Y:S02]  /*9df0*/  SYNCS.PHASECHK.TRANS64.TRYWAIT P0, [R0+URZ+0x20], R3 ;  /* 0x00002003000075a7 */ /* 0x0022a400080011ff */
[----:B--2---:R-:W-:Y:S05]  /*9e00*/  @!P0 NANOSLEEP.SYNCS 0x989680 ;  /* 0x009896800000895d */ /* 0x004fea0003900000 */
[----:B------:R-:W2:Y:S02]  /*9e10*/  @!P0 SYNCS.PHASECHK.TRANS64 P0, [R0+URZ+0x20], R3 ;  /* 0x00002003000085a7 */ /* 0x000ea400080010ff */
[----:B--2---:R-:W-:Y:S05]  /*9e20*/  @!P0 BRA `(.L_x_144) ;  /* 0xfffffffc00f08947 */ /* 0x004fea000383ffff */
[----:B------:R-:W-:Y:S05]  /*9e30*/  BRA `(.L_x_26) ;  /* 0xffffff7c00647947 */ /* 0x000fea000383ffff */
.L_x_34:
[----:B-1----:R-:W-:-:S07]  /*9e40*/  MOV R0, UR17 ;  /* 0x0000001100007c02 */ /* 0x002fce0008000f00 */
.L_x_145:
[----:B-1----:R1:W2:Y:S02]  /*9e50*/  SYNCS.PHASECHK.TRANS64.TRYWAIT P0, [R0+URZ+0x20], R3 ;  /* 0x00002003000075a7 */ /* 0x0022a400080011ff */
[----:B--2---:R-:W-:Y:S05]  /*9e60*/  @!P0 NANOSLEEP.SYNCS 0x989680 ;  /* 0x009896800000895d */ /* 0x004fea0003900000 */
[----:B------:R-:W2:Y:S02]  /*9e70*/  @!P0 SYNCS.PHASECHK.TRANS64 P0, [R0+URZ+0x20], R3 ;  /* 0x00002003000085a7 */ /* 0x000ea400080010ff */
[----:B--2---:R-:W-:Y:S05]  /*9e80*/  @!P0 BRA `(.L_x_145) ;  /* 0xfffffffc00f08947 */ /* 0x004fea000383ffff */
[----:B------:R-:W-:Y:S05]  /*9e90*/  BRA `(.L_x_33) ;  /* 0xffffff8000247947 */ /* 0x000fea000383ffff */
.L_x_39:
[----:B-1----:R1:W2:Y:S02]  /*9ea0*/  SYNCS.PHASECHK.TRANS64.TRYWAIT P0, [R3+URZ+0x90], R0 ;  /* 0x00009000030075a7 */ /* 0x0022a400080011ff */
[----:B--2---:R-:W-:Y:S05]  /*9eb0*/  @!P0 NANOSLEEP.SYNCS 0x989680 ;  /* 0x009896800000895d */ /* 0x004fea0003900000 */
[----:B------:R-:W2:Y:S02]  /*9ec0*/  @!P0 SYNCS.PHASECHK.TRANS64 P0, [R3+URZ+0x90], R0 ;  /* 0x00009000030085a7 */ /* 0x000ea400080010ff */
[----:B--2---:R-:W-:Y:S05]  /*9ed0*/  @!P0 BRA `(.L_x_39) ;  /* 0xfffffffc00f08947 */ /* 0x004fea000383ffff */
[----:B------:R-:W-:Y:S05]  /*9ee0*/  BRA `(.L_x_146) ;  /* 0xffffff8000c87947 */ /* 0x000fea000383ffff */
.L_x_43:
[----:B-1----:R-:W-:-:S07]  /*9ef0*/  MOV R0, UR4 ;  /* 0x0000000400007c02 */ /* 0x002fce0008000f00 */
.L_x_147:
[----:B-1----:R1:W2:Y:S02]  /*9f00*/  SYNCS.PHASECHK.TRANS64.TRYWAIT P0, [R0+URZ], R3 ;  /* 0x00000003000075a7 */ /* 0x0022a400080011ff */
[----:B--2---:R-:W-:Y:S05]  /*9f10*/  @!P0 NANOSLEEP.SYNCS 0x989680 ;  /* 0x009896800000895d */ /* 0x004fea0003900000 */
[----:B------:R-:W2:Y:S02]  /*9f20*/  @!P0 SYNCS.PHASECHK.TRANS64 P0, [R0+URZ], R3 ;  /* 0x00000003000085a7 */ /* 0x000ea400080010ff */
[----:B--2---:R-:W-:Y:S05]  /*9f30*/  @!P0 BRA `(.L_x_147) ;  /* 0xfffffffc00f08947 */ /* 0x004fea000383ffff */
[----:B------:R-:W-:Y:S05]  /*9f40*/  BRA `(.L_x_148) ;  /* 0xffffff8800707947 */ /* 0x000fea000383ffff */
.L_x_44:
[----:B------:R-:W-:-:S07]  /*9f50*/  MOV R0, UR5 ;  /* 0x0000000500007c02 */ /* 0x000fce0008000f00 */
.L_x_149:
[----:B-1----:R1:W2:Y:S02]  /*9f60*/  SYNCS.PHASECHK.TRANS64.TRYWAIT P0, [R0+URZ], R3 ;  /* 0x00000003000075a7 */ /* 0x0022a400080011ff */
[----:B--2---:R-:W-:Y:S05]  /*9f70*/  @!P0 NANOSLEEP.SYNCS 0x989680 ;  /* 0x009896800000895d */ /* 0x004fea0003900000 */
[----:B------:R-:W2:Y:S02]  /*9f80*/  @!P0 SYNCS.PHASECHK.TRANS64 P0, [R0+URZ], R3 ;  /* 0x00000003000085a7 */ /* 0x000ea400080010ff */
[----:B--2---:R-:W-:Y:S05]  /*9f90*/  @!P0 BRA `(.L_x_149) ;  /* 0xfffffffc00f08947 */ /* 0x004fea000383ffff */
[----:B------:R-:W-:Y:S05]  /*9fa0*/  BRA `(.L_x_150) ;  /* 0xffffff88007c7947 */ /* 0x000fea000383ffff */
.L_x_45:
[----:B------:R-:W-:-:S07]  /*9fb0*/  MOV R0, UR5 ;  /* 0x0000000500007c02 */ /* 0x000fce0008000f00 */
.L_x_151:
[----:B-1----:R1:W2:Y:S02]  /*9fc0*/  SYNCS.PHASECHK.TRANS64.TRYWAIT P0, [R0+URZ], R3 ;  /* 0x00000003000075a7 */ /* 0x0022a400080011ff */
[----:B--2---:R-:W-:Y:S05]  /*9fd0*/  @!P0 NANOSLEEP.SYNCS 0x989680 ;  /* 0x009896800000895d */ /* 0x004fea0003900000 */
[----:B------:R-:W2:Y:S02]  /*9fe0*/  @!P0 SYNCS.PHASECHK.TRANS64 P0, [R0+URZ], R3 ;  /* 0x00000003000085a7 */ /* 0x000ea400080010ff */
[----:B--2---:R-:W-:Y:S05]  /*9ff0*/  @!P0 BRA `(.L_x_151) ;  /* 0xfffffffc00f08947 */ /* 0x004fea000383ffff */
[----:B------:R-:W-:Y:S05]  /*a000*/  BRA `(.L_x_152) ;  /* 0xffffff8800887947 */ /* 0x000fea000383ffff */
.L_x_48:
[----:B-1----:R1:W2:Y:S02]  /*a010*/  SYNCS.PHASECHK.TRANS64.TRYWAIT P0, [R2+URZ+0xf0], R5 ;  /* 0x0000f005020075a7 */ /* 0x0022a400080011ff */
[----:B--2---:R-:W-:Y:S05]  /*a020*/  @!P0 NANOSLEEP.SYNCS 0x989680 ;  /* 0x009896800000895d */ /* 0x004fea0003900000 */
[----:B------:R-:W2:Y:S02]  /*a030*/  @!P0 SYNCS.PHASECHK.TRANS64 P0, [R2+URZ+0xf0], R5 ;  /* 0x0000f005020085a7 */ /* 0x000ea400080010ff */
[----:B--2---:R-:W-:Y:S05]  /*a040*/  @!P0 BRA `(.L_x_48) ;  /* 0xfffffffc00f08947 */ /* 0x004fea000383ffff */
[----:B------:R-:W-:Y:S05]  /*a050*/  BRA `(.L_x_153) ;  /* 0xffffff8800e47947 */ /* 0x000fea000383ffff */
.L_x_49:
[----:B------:R-:W-:-:S07]  /*a060*/  MOV R2, UR4 ;  /* 0x0000000400027c02 */ /* 0x000fce0008000f00 */
.L_x_154:
[----:B-1----:R1:W2:Y:S02]  /*a070*/  SYNCS.PHASECHK.TRANS64.TRYWAIT P0, [R2+URZ+0xa0], R5 ;  /* 0x0000a005020075a7 */ /* 0x0022a400080011ff */
[----:B--2---:R-:W-:Y:S05]  /*a080*/  @!P0 NANOSLEEP.SYNCS 0x989680 ;  /* 0x009896800000895d */ /* 0x004fea0003900000 */
[----:B------:R-:W2:Y:S02]  /*a090*/  @!P0 SYNCS.PHASECHK.TRANS64 P0, [R2+URZ+0xa0], R5 ;  /* 0x0000a005020085a7 */ /* 0x000ea400080010ff */
[----:B--2---:R-:W-:Y:S05]  /*a0a0*/  @!P0 BRA `(.L_x_154) ;  /* 0xfffffffc00f08947 */ /* 0x004fea000383ffff */
[----:B------:R-:W-:Y:S05]  /*a0b0*/  BRA `(.L_x_155) ;  /* 0xffffff8800f47947 */ /* 0x000fea000383ffff */
.L_x_50:
[----:B-1----:R1:W2:Y:S02]  /*a0c0*/  SYNCS.PHASECHK.TRANS64.TRYWAIT P1, [R2+URZ+0x90], R5 ;  /* 0x00009005020075a7 */ /* 0x0022a400080211ff */
[----:B--2---:R-:W-:Y:S05]  /*a0d0*/  @!P1 NANOSLEEP.SYNCS 0x989680 ;  /* 0x009896800000995d */ /* 0x004fea0003900000 */
[----:B------:R-:W2:Y:S02]  /*a0e0*/  @!P1 SYNCS.PHASECHK.TRANS64 P1, [R2+URZ+0x90], R5 ;  /* 0x00009005020095a7 */ /* 0x000ea400080210ff */
[----:B--2---:R-:W-:Y:S05]  /*a0f0*/  @!P1 BRA `(.L_x_50) ;  /* 0xfffffffc00f09947 */ /* 0x004fea000383ffff */
[----:B------:R-:W-:Y:S05]  /*a100*/  BRA `(.L_x_156) ;  /* 0xffffff8c00247947 */ /* 0x000fea000383ffff */
.L_x_53:
[----:B------:R-:W-:-:S07]  /*a110*/  MOV R0, UR4 ;  /* 0x0000000400007c02 */ /* 0x000fce0008000f00 */
.L_x_157:
[----:B-1----:R1:W2:Y:S02]  /*a120*/  SYNCS.PHASECHK.TRANS64.TRYWAIT P0, [R0+URZ+0xa0], R3 ;  /* 0x0000a003000075a7 */ /* 0x0022a400080011ff */
[----:B--2---:R-:W-:Y:S05]  /*a130*/  @!P0 NANOSLEEP.SYNCS 0x989680 ;  /* 0x009896800000895d */ /* 0x004fea0003900000 */
[----:B------:R-:W2:Y:S02]  /*a140*/  @!P0 SYNCS.PHASECHK.TRANS64 P0, [R0+URZ+0xa0], R3 ;  /* 0x0000a003000085a7 */ /* 0x000ea400080010ff */
[----:B--2---:R-:W-:Y:S05]  /*a150*/  @!P0 BRA `(.L_x_157) ;  /* 0xfffffffc00f08947 */ /* 0x004fea000383ffff */
[----:B------:R-:W-:Y:S05]  /*a160*/  BRA `(.L_x_52) ;  /* 0xffffff8c00787947 */ /* 0x000fea000383ffff */
.L_x_62:
[----:B-1----:R-:W-:-:S04]  /*a170*/  MOV R0, UR5 ;  /* 0x0000000500007c02 */ /* 0x002fc80008000f00 */
[----:B------:R1:W2:Y:S03]  /*a180*/  SYNCS.PHASECHK.TRANS64.TRYWAIT P0, [R0+URZ+0x8], R7 ;  /* 0x00000807000075a7 */ /* 0x0002a600080011ff */
[----:B--2---:R-:W-:Y:S05]  /*a190*/  @!P0 NANOSLEEP.SYNCS 0x989680 ;  /* 0x009896800000895d */ /* 0x004fea0003900000 */
[----:B------:R-:W2:Y:S02]  /*a1a0*/  @!P0 SYNCS.PHASECHK.TRANS64 P0, [R0+URZ+0x8], R7 ;  /* 0x00000807000085a7 */ /* 0x000ea400080010ff */
[----:B--2---:R-:W-:Y:S05]  /*a1b0*/  @!P0 BRA `(.L_x_62) ;  /* 0xfffffffc00ec8947 */ /* 0x004fea000383ffff */
[----:B------:R-:W-:Y:S05]  /*a1c0*/  BRA `(.L_x_61) ;  /* 0xffffff90002c7947 */ /* 0x000fea000383ffff */
.L_x_64:
[----:B------:R-:W-:Y:S01]  /*a1d0*/  BSSY B0, `(.L_x_158) ;  /* 0x0000006000007945 */ /* 0x000fe20003800000 */
[----:B------:R-:W-:-:S07]  /*a1e0*/  MOV R15, 0xffffffff ;  /* 0xffffffff000f7802 */ /* 0x000fce0000000f00 */
[----:B-1---5:R-:W-:Y:S05]  /*a1f0*/  WARPSYNC.COLLECTIVE R15, `(.L_x_159) ;  /* 0x000000000f0c7348 */ /* 0x022fea0003c00000 */
[----:B------:R-:W-:Y:S02]  /*a200*/  ELECT P6, UR79, PT ;  /* 0x00000000004f782f */ /* 0x000fe400038c0000 */
[----:B------:R-:W-:Y:S01]  /*a210*/  MOV R14, UR79 ;  /* 0x0000004f000e7c02 */ /* 0x000fe20008000f00 */
[----:B-1---5:R-:W-:Y:S10]  /*a220*/  ENDCOLLECTIVE ;  /* 0x000000000000791b */ /* 0x022ff40003800000 */
.L_x_159:
[----:B------:R-:W-:Y:S05]  /*a230*/  BSYNC B0 ;  /* 0x0000000000007941 */ /* 0x000fea0003800000 */
.L_x_158:
[----:B------:R-:W-:Y:S05]  /*a240*/  BRA `(.L_x_160) ;  /* 0xffffff90005c7947 */ /* 0x000fea000383ffff */
.L_x_66:
[----:B-1----:R-:W-:-:S04]  /*a250*/  MOV R0, UR5 ;  /* 0x0000000500007c02 */ /* 0x002fc80008000f00 */
[----:B------:R1:W2:Y:S03]  /*a260*/  SYNCS.PHASECHK.TRANS64.TRYWAIT P0, [R0+URZ+0x8], R5 ;  /* 0x00000805000075a7 */ /* 0x0002a600080011ff */
[----:B--2---:R-:W-:Y:S05]  /*a270*/  @!P0 NANOSLEEP.SYNCS 0x989680 ;  /* 0x009896800000895d */ /* 0x004fea0003900000 */
[----:B------:R-:W2:Y:S02]  /*a280*/  @!P0 SYNCS.PHASECHK.TRANS64 P0, [R0+URZ+0x8], R5 ;  /* 0x00000805000085a7 */ /* 0x000ea400080010ff */
[----:B--2---:R-:W-:Y:S05]  /*a290*/  @!P0 BRA `(.L_x_66) ;  /* 0xfffffffc00ec8947 */ /* 0x004fea000383ffff */
[----:B------:R-:W-:Y:S05]  /*a2a0*/  BRA `(.L_x_65) ;  /* 0xffffff9000607947 */ /* 0x000fea000383ffff */
.L_x_67:
[----:B-1----:R1:W2:Y:S02]  /*a2b0*/  SYNCS.PHASECHK.TRANS64.TRYWAIT P0, [R0+URZ+0x90], R5 ;  /* 0x00009005000075a7 */ /* 0x0022a400080011ff */
[----:B--2---:R-:W-:Y:S05]  /*a2c0*/  @!P0 NANOSLEEP.SYNCS 0x989680 ;  /* 0x009896800000895d */ /* 0x004fea0003900000 */
[----:B------:R-:W2:Y:S02]  /*a2d0*/  @!P0 SYNCS.PHASECHK.TRANS64 P0, [R0+URZ+0x90], R5 ;  /* 0x00009005000085a7 */ /* 0x000ea400080010ff */
[----:B--2---:R-:W-:Y:S05]  /*a2e0*/  @!P0 BRA `(.L_x_67) ;  /* 0xfffffffc00f08947 */ /* 0x004fea000383ffff */
[----:B------:R-:W-:Y:S05]  /*a2f0*/  BRA `(.L_x_161) ;  /* 0xffffff9400347947 */ /* 0x000fea000383ffff */
.L_x_69:
[----:B------:R-:W-:-:S07]  /*a300*/  MOV R0, UR19 ;  /* 0x0000001300007c02 */ /* 0x000fce0008000f00 */
.L_x_162:
[----:B-1----:R1:W2:Y:S02]  /*a310*/  SYNCS.PHASECHK.TRANS64.TRYWAIT P0, [R0+URZ+0xd0], R5 ;  /* 0x0000d005000075a7 */ /* 0x0022a400080011ff */
[----:B--2---:R-:W-:Y:S05]  /*a320*/  @!P0 NANOSLEEP.SYNCS 0x989680 ;  /* 0x009896800000895d */ /* 0x004fea0003900000 */
[----:B------:R-:W2:Y:S02]  /*a330*/  @!P0 SYNCS.PHASECHK.TRANS64 P0, [R0+URZ+0xd0], R5 ;  /* 0x0000d005000085a7 */ /* 0x000ea400080010ff */
[----:B--2---:R-:W-:Y:S05]  /*a340*/  @!P0 BRA `(.L_x_162) ;  /* 0xfffffffc00f08947 */ /* 0x004fea000383ffff */
[----:B------:R-:W-:Y:S05]  /*a350*/  BRA `(.L_x_163) ;  /* 0xffffff94007c7947 */ /* 0x000fea000383ffff */
.L_x_72:
[----:B------:R-:W-:Y:S07]  /*a360*/  MOV R0, UR6 ;  /* 0x0000000600007c02 */ /* 0x000fee0008000f00 */
.L_x_164:
[----:B-1----:R1:W2:Y:S02]  /*a370*/  SYNCS.PHASECHK.TRANS64.TRYWAIT P0, [R0+URZ], R5 ;  /* 0x00000005000075a7 */ /* 0x0022a400080011ff */
[----:B--2---:R-:W-:Y:S05]  /*a380*/  @!P0 NANOSLEEP.SYNCS 0x989680 ;  /* 0x009896800000895d */ /* 0x004fea0003900000 */
[----:B------:R-:W2:Y:S02]  /*a390*/  @!P0 SYNCS.PHASECHK.TRANS64 P0, [R0+URZ], R5 ;  /* 0x00000005000085a7 */ /* 0x000ea400080010ff */
[----:B--2---:R-:W-:Y:S05]  /*a3a0*/  @!P0 BRA `(.L_x_164) ;  /* 0xfffffffc00f08947 */ /* 0x004fea000383ffff */
[----:B------:R-:W-:Y:S05]  /*a3b0*/  BRA `(.L_x_71) ;  /* 0xffffff9400947947 */ /* 0x000fea000383ffff */
.L_x_76:
[----:B-1----:R-:W-:-:S07]  /*a3c0*/  MOV R0, UR4 ;  /* 0x0000000400007c02 */ /* 0x002fce0008000f00 */
.L_x_165:
[----:B-1----:R1:W2:Y:S02]  /*a3d0*/  SYNCS.PHASECHK.TRANS64.TRYWAIT P0, [R0+URZ], R3 ;  /* 0x00000003000075a7 */ /* 0x0022a400080011ff */
[----:B--2---:R-:W-:Y:S05]  /*a3e0*/  @!P0 NANOSLEEP.SYNCS 0x989680 ;  /* 0x009896800000895d */ /* 0x004fea0003900000 */
[----:B------:R-:W2:Y:S02]  /*a3f0*/  @!P0 SYNCS.PHASECHK.TRANS64 P0, [R0+URZ], R3 ;  /* 0x00000003000085a7 */ /* 0x000ea400080010ff */
[----:B--2---:R-:W-:Y:S05]  /*a400*/  @!P0 BRA `(.L_x_165) ;  /* 0xfffffffc00f08947 */ /* 0x004fea000383ffff */
[----:B------:R-:W-:Y:S05]  /*a410*/  BRA `(.L_x_166) ;  /* 0xffffff98004c7947 */ /* 0x000fea000383ffff */
.L_x_77:
[----:B------:R-:W-:-:S07]  /*a420*/  MOV R0, UR5 ;  /* 0x0000000500007c02 */ /* 0x000fce0008000f00 */
.L_x_167:
[----:B-1----:R1:W2:Y:S02]  /*a430*/  SYNCS.PHASECHK.TRANS64.TRYWAIT P0, [R0+URZ], R3 ;  /* 0x00000003000075a7 */ /* 0x0022a400080011ff */
[----:B--2---:R-:W-:Y:S05]  /*a440*/  @!P0 NANOSLEEP.SYNCS 0x989680 ;  /* 0x009896800000895d */ /* 0x004fea0003900000 */
[----:B------:R-:W2:Y:S02]  /*a450*/  @!P0 SYNCS.PHASECHK.TRANS64 P0, [R0+URZ], R3 ;  /* 0x00000003000085a7 */ /* 0x000ea400080010ff */
[----:B--2---:R-:W-:Y:S05]  /*a460*/  @!P0 BRA `(.L_x_167) ;  /* 0xfffffffc00f08947 */ /* 0x004fea000383ffff */
[----:B------:R-:W-:Y:S05]  /*a470*/  BRA `(.L_x_168) ;  /* 0xffffff9800587947 */ /* 0x000fea000383ffff */
.L_x_78:
[----:B------:R-:W-:-:S07]  /*a480*/  MOV R0, UR5 ;  /* 0x0000000500007c02 */ /* 0x000fce0008000f00 */
.L_x_169:
[----:B-1----:R1:W2:Y:S02]  /*a490*/  SYNCS.PHASECHK.TRANS64.TRYWAIT P0, [R0+URZ], R3 ;  /* 0x00000003000075a7 */ /* 0x0022a400080011ff */
[----:B--2---:R-:W-:Y:S05]  /*a4a0*/  @!P0 NANOSLEEP.SYNCS 0x989680 ;  /* 0x009896800000895d */ /* 0x004fea0003900000 */
[----:B------:R-:W2:Y:S02]  /*a4b0*/  @!P0 SYNCS.PHASECHK.TRANS64 P0, [R0+URZ], R3 ;  /* 0x00000003000085a7 */ /* 0x000ea400080010ff */
[----:B--2---:R-:W-:Y:S05]  /*a4c0*/  @!P0 BRA `(.L_x_169) ;  /* 0xfffffffc00f08947 */ /* 0x004fea000383ffff */
[----:B------:R-:W-:Y:S05]  /*a4d0*/  BRA `(.L_x_170) ;  /* 0xffffff9800647947 */ /* 0x000fea000383ffff */
.L_x_81:
[----:B------:R-:W-:-:S07]  /*a4e0*/  MOV R0, UR13 ;  /* 0x0000000d00007c02 */ /* 0x000fce0008000f00 */
.L_x_171:
[----:B-1----:R1:W2:Y:S02]  /*a4f0*/  SYNCS.PHASECHK.TRANS64.TRYWAIT P1, [R0+URZ+0x110], R3 ;  /* 0x00011003000075a7 */ /* 0x0022a400080211ff */
[----:B--2---:R-:W-:Y:S05]  /*a500*/  @!P1 NANOSLEEP.SYNCS 0x989680 ;  /* 0x009896800000995d */ /* 0x004fea0003900000 */
[----:B------:R-:W2:Y:S02]  /*a510*/  @!P1 SYNCS.PHASECHK.TRANS64 P1, [R0+URZ+0x110], R3 ;  /* 0x00011003000095a7 */ /* 0x000ea400080210ff */
[----:B--2---:R-:W-:Y:S05]  /*a520*/  @!P1 BRA `(.L_x_171) ;  /* 0xfffffffc00f09947 */ /* 0x004fea000383ffff */
[----:B------:R-:W-:Y:S05]  /*a530*/  BRA `(.L_x_172) ;  /* 0xffffff9800b07947 */ /* 0x000fea000383ffff */
.L_x_86:
[----:B--2---:R2:W3:Y:S02]  /*a540*/  SYNCS.PHASECHK.TRANS64.TRYWAIT P0, [R12+URZ+0x90], R9 ;  /* 0x000090090c0075a7 */ /* 0x0044e400080011ff */
[----:B---3--:R-:W-:Y:S05]  /*a550*/  @!P0 NANOSLEEP.SYNCS 0x989680 ;  /* 0x009896800000895d */ /* 0x008fea0003900000 */
[----:B------:R-:W3:Y:S02]  /*a560*/  @!P0 SYNCS.PHASECHK.TRANS64 P0, [R12+URZ+0x90], R9 ;  /* 0x000090090c0085a7 */ /* 0x000ee400080010ff */
[----:B---3--:R-:W-:Y:S05]  /*a570*/  @!P0 BRA `(.L_x_86) ;  /* 0xfffffffc00f08947 */ /* 0x008fea000383ffff */
[----:B------:R-:W-:Y:S05]  /*a580*/  BRA `(.L_x_173) ;  /* 0xffffff9c00e47947 */ /* 0x000fea000383ffff */
.L_x_89:
[----:B------:R-:W-:Y:S07]  /*a590*/  MOV R0, UR21 ;  /* 0x0000001500007c02 */ /* 0x000fee0008000f00 */
.L_x_174:
[----:B--2---:R2:W3:Y:S02]  /*a5a0*/  SYNCS.PHASECHK.TRANS64.TRYWAIT P2, [R0+URZ+0x88], R11 ;  /* 0x0000880b000075a7 */ /* 0x0044e400080411ff */
[----:B---3--:R-:W-:Y:S05]  /*a5b0*/  @!P2 NANOSLEEP.SYNCS 0x989680 ;  /* 0x009896800000a95d */ /* 0x008fea0003900000 */
[----:B------:R-:W3:Y:S02]  /*a5c0*/  @!P2 SYNCS.PHASECHK.TRANS64 P2, [R0+URZ+0x88], R11 ;  /* 0x0000880b0000a5a7 */ /* 0x000ee400080410ff */
[----:B---3--:R-:W-:Y:S05]  /*a5d0*/  @!P2 BRA `(.L_x_174) ;  /* 0xfffffffc00f0a947 */ /* 0x008fea000383ffff */
[----:B------:R-:W-:Y:S05]  /*a5e0*/  BRA `(.L_x_88) ;  /* 0xffffffa4004c7947 */ /* 0x000fea000383ffff */
.L_x_92:
[----:B--2---:R-:W-:Y:S07]  /*a5f0*/  MOV R0, UR21 ;  /* 0x0000001500007c02 */ /* 0x004fee0008000f00 */
.L_x_175:
[----:B--2---:R2:W3:Y:S02]  /*a600*/  SYNCS.PHASECHK.TRANS64.TRYWAIT P0, [R0+URZ+0x60], R9 ;  /* 0x00006009000075a7 */ /* 0x0044e400080011ff */
[----:B---3--:R-:W-:Y:S05]  /*a610*/  @!P0 NANOSLEEP.SYNCS 0x989680 ;  /* 0x009896800000895d */ /* 0x008fea0003900000 */
[----:B------:R-:W3:Y:S02]  /*a620*/  @!P0 SYNCS.PHASECHK.TRANS64 P0, [R0+URZ+0x60], R9 ;  /* 0x00006009000085a7 */ /* 0x000ee400080010ff */
[----:B---3--:R-:W-:Y:S05]  /*a630*/  @!P0 BRA `(.L_x_175) ;  /* 0xfffffffc00f08947 */ /* 0x008fea000383ffff */
[----:B------:R-:W-:Y:S05]  /*a640*/  BRA `(.L_x_176) ;  /* 0xffffffa400a87947 */ /* 0x000fea000383ffff */
.L_x_93:
[----:B------:R-:W-:Y:S07]  /*a650*/  MOV R0, UR21 ;  /* 0x0000001500007c02 */ /* 0x000fee0008000f00 */
.L_x_177:
[----:B--2---:R2:W3:Y:S02]  /*a660*/  SYNCS.PHASECHK.TRANS64.TRYWAIT P0, [R0+URZ+0x68], R9 ;  /* 0x00006809000075a7 */ /* 0x0044e400080011ff */
[----:B---3--:R-:W-:Y:S05]  /*a670*/  @!P0 NANOSLEEP.SYNCS 0x989680 ;  /* 0x009896800000895d */ /* 0x008fea0003900000 */
[----:B------:R-:W3:Y:S02]  /*a680*/  @!P0 SYNCS.PHASECHK.TRANS64 P0, [R0+URZ+0x68], R9 ;  /* 0x00006809000085a7 */ /* 0x000ee400080010ff */
[----:B---3--:R-:W-:Y:S05]  /*a690*/  @!P0 BRA `(.L_x_177) ;  /* 0xfffffffc00f08947 */ /* 0x008fea000383ffff */
[----:B------:R-:W-:Y:S05]  /*a6a0*/  BRA `(.L_x_178) ;  /* 0xffffffa800007947 */ /* 0x000fea000383ffff */
.L_x_94:
[----:B------:R-:W-:Y:S07]  /*a6b0*/  MOV R0, UR21 ;  /* 0x0000001500007c02 */ /* 0x000fee0008000f00 */
.L_x_179:
[----:B--2---:R2:W3:Y:S02]  /*a6c0*/  SYNCS.PHASECHK.TRANS64.TRYWAIT P0, [R0+URZ+0x70], R9 ;  /* 0x00007009000075a7 */ /* 0x0044e400080011ff */
[----:B---3--:R-:W-:Y:S05]  /*a6d0*/  @!P0 NANOSLEEP.SYNCS 0x989680 ;  /* 0x009896800000895d */ /* 0x008fea0003900000 */
[----:B------:R-:W3:Y:S02]  /*a6e0*/  @!P0 SYNCS.PHASECHK.TRANS64 P0, [R0+URZ+0x70], R9 ;  /* 0x00007009000085a7 */ /* 0x000ee400080010ff */
[----:B---3--:R-:W-:Y:S05]  /*a6f0*/  @!P0 BRA `(.L_x_179) ;  /* 0xfffffffc00f08947 */ /* 0x008fea000383ffff */
[----:B------:R-:W-:Y:S05]  /*a700*/  BRA `(.L_x_180) ;  /* 0xffffffa8005c7947 */ /* 0x000fea000383ffff */
.L_x_95:
[----:B------:R-:W-:Y:S07]  /*a710*/  MOV R0, UR21 ;  /* 0x0000001500007c02 */ /* 0x000fee0008000f00 */
.L_x_181:
[----:B--2---:R2:W3:Y:S02]  /*a720*/  SYNCS.PHASECHK.TRANS64.TRYWAIT P0, [R0+URZ+0x78], R9 ;  /* 0x00007809000075a7 */ /* 0x0044e400080011ff */
[----:B---3--:R-:W-:Y:S05]  /*a730*/  @!P0 NANOSLEEP.SYNCS 0x989680 ;  /* 0x009896800000895d */ /* 0x008fea0003900000 */
[----:B------:R-:W3:Y:S02]  /*a740*/  @!P0 SYNCS.PHASECHK.TRANS64 P0, [R0+URZ+0x78], R9 ;  /* 0x00007809000085a7 */ /* 0x000ee400080010ff */
[----:B---3--:R-:W-:Y:S05]  /*a750*/  @!P0 BRA `(.L_x_181) ;  /* 0xfffffffc00f08947 */ /* 0x008fea000383ffff */
[----:B------:R-:W-:Y:S05]  /*a760*/  BRA `(.L_x_182) ;  /* 0xffffffa800b87947 */ /* 0x000fea000383ffff */
.L_x_97:
[----:B------:R-:W-:-:S07]  /*a770*/  MOV R0, UR21 ;  /* 0x0000001500007c02 */ /* 0x000fce0008000f00 */
.L_x_183:
[----:B--2---:R2:W4:Y:S02]  /*a780*/  SYNCS.PHASECHK.TRANS64.TRYWAIT P0, [R0+URZ+0x60], R3 ;  /* 0x00006003000075a7 */ /* 0x00452400080011ff */
[----:B----4-:R-:W-:Y:S05]  /*a790*/  @!P0 NANOSLEEP.SYNCS 0x989680 ;  /* 0x009896800000895d */ /* 0x010fea0003900000 */
[----:B------:R-:W4:Y:S02]  /*a7a0*/  @!P0 SYNCS.PHASECHK.TRANS64 P0, [R0+URZ+0x60], R3 ;  /* 0x00006003000085a7 */ /* 0x000f2400080010ff */
[----:B----4-:R-:W-:Y:S05]  /*a7b0*/  @!P0 BRA `(.L_x_183) ;  /* 0xfffffffc00f08947 */ /* 0x010fea000383ffff */
[----:B------:R-:W-:Y:S05]  /*a7c0*/  BRA `(.L_x_184) ;  /* 0xffffffac00447947 */ /* 0x000fea000383ffff */
.L_x_98:
[----:B--2---:R-:W-:-:S07]  /*a7d0*/  MOV R0, UR21 ;  /* 0x0000001500007c02 */ /* 0x004fce0008000f00 */
.L_x_185:
[----:B--2---:R2:W4:Y:S02]  /*a7e0*/  SYNCS.PHASECHK.TRANS64.TRYWAIT P0, [R0+URZ+0x68], R3 ;  /* 0x00006803000075a7 */ /* 0x00452400080011ff */
[----:B----4-:R-:W-:Y:S05]  /*a7f0*/  @!P0 NANOSLEEP.SYNCS 0x989680 ;  /* 0x009896800000895d */ /* 0x010fea0003900000 */
[----:B------:R-:W4:Y:S02]  /*a800*/  @!P0 SYNCS.PHASECHK.TRANS64 P0, [R0+URZ+0x68], R3 ;  /* 0x00006803000085a7 */ /* 0x000f2400080010ff */
[----:B----4-:R-:W-:Y:S05]  /*a810*/  @!P0 BRA `(.L_x_185) ;  /* 0xfffffffc00f08947 */ /* 0x010fea000383ffff */
[----:B------:R-:W-:Y:S05]  /*a820*/  BRA `(.L_x_186) ;  /* 0xffffffac00347947 */ /* 0x000fea000383ffff */
.L_x_99:
[----:B--2---:R-:W-:-:S07]  /*a830*/  MOV R0, UR21 ;  /* 0x0000001500007c02 */ /* 0x004fce0008000f00 */
.L_x_187:
[----:B--2---:R2:W4:Y:S02]  /*a840*/  SYNCS.PHASECHK.TRANS64.TRYWAIT P0, [R0+URZ+0x70], R3 ;  /* 0x00007003000075a7 */ /* 0x00452400080011ff */
[----:B----4-:R-:W-:Y:S05]  /*a850*/  @!P0 NANOSLEEP.SYNCS 0x989680 ;  /* 0x009896800000895d */ /* 0x010fea0003900000 */
[----:B------:R-:W4:Y:S02]  /*a860*/  @!P0 SYNCS.PHASECHK.TRANS64 P0, [R0+URZ+0x70], R3 ;  /* 0x00007003000085a7 */ /* 0x000f2400080010ff */
[----:B----4-:R-:W-:Y:S05]  /*a870*/  @!P0 BRA `(.L_x_187) ;  /* 0xfffffffc00f08947 */ /* 0x010fea000383ffff */
[----:B------:R-:W-:Y:S05]  /*a880*/  BRA `(.L_x_188) ;  /* 0xffffffac00247947 */ /* 0x000fea000383ffff */
.L_x_101:
[----:B-1----:R1:W2:Y:S02]  /*a890*/  SYNCS.PHASECHK.TRANS64.TRYWAIT P0, [R3+URZ+0x90], R0 ;  /* 0x00009000030075a7 */ /* 0x0022a400080011ff */
[----:B--2---:R-:W-:Y:S05]  /*a8a0*/  @!P0 NANOSLEEP.SYNCS 0x989680 ;  /* 0x009896800000895d */ /* 0x004fea0003900000 */
[----:B------:R-:W2:Y:S02]  /*a8b0*/  @!P0 SYNCS.PHASECHK.TRANS64 P0, [R3+URZ+0x90], R0 ;  /* 0x00009000030085a7 */ /* 0x000ea400080010ff */
[----:B--2---:R-:W-:Y:S05]  /*a8c0*/  @!P0 BRA `(.L_x_101) ;  /* 0xfffffffc00f08947 */ /* 0x004fea000383ffff */
[----:B------:R-:W-:Y:S05]  /*a8d0*/  BRA `(.L_x_189) ;  /* 0xffffffac00e87947 */ /* 0x000fea000383ffff */
.L_x_112:
[----:B--2---:R2:W1:Y:S02]  /*a8e0*/  SYNCS.PHASECHK.TRANS64.TRYWAIT P1, [R5+URZ+0x40], R2 ;  /* 0x00004002050075a7 */ /* 0x00446400080211ff */
[----:B-1----:R-:W-:Y:S05]  /*a8f0*/  @!P1 NANOSLEEP.SYNCS 0x989680 ;  /* 0x009896800000995d */ /* 0x002fea0003900000 */
[----:B------:R-:W1:Y:S02]  /*a900*/  @!P1 SYNCS.PHASECHK.TRANS64 P1, [R5+URZ+0x40], R2 ;  /* 0x00004002050095a7 */ /* 0x000e6400080210ff */
[----:B-1----:R-:W-:Y:S05]  /*a910*/  @!P1 BRA `(.L_x_112) ;  /* 0xfffffffc00f09947 */ /* 0x002fea000383ffff */
[----:B------:R-:W-:Y:S05]  /*a920*/  BRA `(.L_x_111) ;  /* 0xffffffbc005c7947 */ /* 0x000fea000383ffff */
.L_x_114:
[----:B-1----:R1:W4:Y:S02]  /*a930*/  SYNCS.PHASECHK.TRANS64.TRYWAIT P0, [R90+URZ+0xb0], R7 ;  /* 0x0000b0075a0075a7 */ /* 0x00232400080011ff */
[----:B----4-:R-:W-:Y:S05]  /*a940*/  @!P0 NANOSLEEP.SYNCS 0x989680 ;  /* 0x009896800000895d */ /* 0x010fea0003900000 */
[----:B------:R-:W4:Y:S02]  /*a950*/  @!P0 SYNCS.PHASECHK.TRANS64 P0, [R90+URZ+0xb0], R7 ;  /* 0x0000b0075a0085a7 */ /* 0x000f2400080010ff */
[----:B----4-:R-:W-:Y:S05]  /*a960*/  @!P0 BRA `(.L_x_114) ;  /* 0xfffffffc00f08947 */ /* 0x010fea000383ffff */
[----:B------:R-:W-:Y:S05]  /*a970*/  BRA `(.L_x_113) ;  /* 0xffffffbc00ac7947 */ /* 0x000fea000383ffff */
.L_x_122:
[----:B---3--:R3:W4:Y:S02]  /*a980*/  SYNCS.PHASECHK.TRANS64.TRYWAIT P0, [R103+URZ+0x40], R4 ;  /* 0x00004004670075a7 */ /* 0x00872400080011ff */
[----:B----4-:R-:W-:Y:S05]  /*a990*/  @!P0 NANOSLEEP.SYNCS 0x989680 ;  /* 0x009896800000895d */ /* 0x010fea0003900000 */
[----:B------:R-:W4:Y:S02]  /*a9a0*/  @!P0 SYNCS.PHASECHK.TRANS64 P0, [R103+URZ+0x40], R4 ;  /* 0x00004004670085a7 */ /* 0x000f2400080010ff */
[----:B----4-:R-:W-:Y:S05]  /*a9b0*/  @!P0 BRA `(.L_x_122) ;  /* 0xfffffffc00f08947 */ /* 0x010fea000383ffff */
[----:B------:R-:W-:Y:S05]  /*a9c0*/  BRA `(.L_x_121) ;  /* 0xffffffc800b47947 */ /* 0x000fea000383ffff */
.L_x_130:
[----:B---3--:R3:W4:Y:S02]  /*a9d0*/  SYNCS.PHASECHK.TRANS64.TRYWAIT P0, [R103+URZ+0x40], R4 ;  /* 0x00004004670075a7 */ /* 0x00872400080011ff */
[----:B----4-:R-:W-:Y:S05]  /*a9e0*/  @!P0 NANOSLEEP.SYNCS 0x989680 ;  /* 0x009896800000895d */ /* 0x010fea0003900000 */
[----:B------:R-:W4:Y:S02]  /*a9f0*/  @!P0 SYNCS.PHASECHK.TRANS64 P0, [R103+URZ+0x40], R4 ;  /* 0x00004004670085a7 */ /* 0x000f2400080010ff */
[----:B----4-:R-:W-:Y:S05]  /*aa00*/  @!P0 BRA `(.L_x_130) ;  /* 0xfffffffc00f08947 */ /* 0x010fea000383ffff */
[----:B------:R-:W-:Y:S05]  /*aa10*/  BRA `(.L_x_129) ;  /* 0xffffffd800047947 */ /* 0x000fea000383ffff */
.L_x_138:
[----:B---3--:R3:W4:Y:S02]  /*aa20*/  SYNCS.PHASECHK.TRANS64.TRYWAIT P0, [R102+URZ+0x40], R3 ;  /* 0x00004003660075a7 */ /* 0x00872400080011ff */
[----:B----4-:R-:W-:Y:S05]  /*aa30*/  @!P0 NANOSLEEP.SYNCS 0x989680 ;  /* 0x009896800000895d */ /* 0x010fea0003900000 */
[----:B------:R-:W4:Y:S02]  /*aa40*/  @!P0 SYNCS.PHASECHK.TRANS64 P0, [R102+URZ+0x40], R3 ;  /* 0x00004003660085a7 */ /* 0x000f2400080010ff */
[----:B----4-:R-:W-:Y:S05]  /*aa50*/  @!P0 BRA `(.L_x_138) ;  /* 0xfffffffc00f08947 */ /* 0x010fea000383ffff */
[----:B------:R-:W-:Y:S05]  /*aa60*/  BRA `(.L_x_137) ;  /* 0xffffffe4005c7947 */ /* 0x000fea000383ffff */
        .weak           $__internal_0_$__cuda_sm10x_tcgen05_guardrail_trap_col_being_dealloced_not_returned_by_alloc
        .type           $__internal_0_$__cuda_sm10x_tcgen05_guardrail_trap_col_being_dealloced_not_returned_by_alloc,@function
        .size           $__internal_0_$__cuda_sm10x_tcgen05_guardrail_trap_col_being_dealloced_not_returned_by_alloc,($__internal_1_$__cuda_sm10x_tcgen05_guardrail_trap_phase_invalid_during_alloc - $__internal_0_$__cuda_sm10x_tcgen05_guardrail_trap_col_being_dealloced_not_returned_by_alloc)
$__internal_0_$__cuda_sm10x_tcgen05_guardrail_trap_col_being_dealloced_not_returned_by_alloc:
[----:B------:R-:W-:Y:S05]  /*aa70*/  BPT.TRAP 0x1 ;  /* 0x000000040000795c */ /* 0x000fea0000300000 */
[----:B------:R-:W-:-:S04]  /*aa80*/  HFMA2 R3, -RZ, RZ, 0, 0 ;  /* 0x00000000ff037431 */ /* 0x000fc800000001ff */
[----:B------:R-:W-:Y:S05]  /*aa90*/  RET.REL.NODEC R2 `(_ZN7cutlass13device_kernelINS_4gemm6kernel13GemmUniversalIN4cute5tupleIJiiiiEEENS1_10collective13CollectiveMmaINS1_35MainloopSm100TmaUmmaWarpSpecializedILi4ELi2ELi4ENS5_IJNS4_1CILi2EEESB_NSA_ILi1EEEEEEEENS5_IJNSA_ILi128EEENSA_ILi256EEENSA_ILi32EEEEEENS_12float_e4m3_tENS5_IJlSC_lEEESJ_SK_NS4_8TiledMMAINS4_8MMA_AtomIJNS4_10MMA_TraitsINS4_25SM100_MMA_F8F6F4_2x1SM_SSEJSJ_SJ_fSF_SG_NS4_17integral_constantINS4_4UMMA5MajorELSR_0EEESS_NSP_INSQ_7ScaleInELST_0EEESU_EEEEEENS4_6LayoutINS5_IJSC_SC_SC_EEENS5_IJNSA_ILi0EEESZ_SZ_EEEEENS5_IJNS4_10UnderscoreES12_S12_EEEEENS4_28SM100_TMA_2SM_LOAD_MULTICASTENS4_14ComposedLayoutINS4_7SwizzleILi1ELi4ELi3EEENS4_18smem_ptr_flag_bitsILi8EEENSX_INS5_IJNSA_ILi8EEESH_EEENS5_IJSH_SC_EEEEEEEvNS4_8identityENS4_18SM100_TMA_2SM_LOADES1F_vS1G_EENS_8epilogue10collective18CollectiveEpilogueINS1J_23Sm100TmaWarpSpecializedILi4ELi2ELi32ELb0ELb0EEEJNS5_IJNSA_ILi64EEESG_SH_EEENS5_IJNSX_IS1O_SC_EENSX_INS5_IJSH_SB_EEENS5_IJSC_SF_EEEEEEEESJ_SK_SJ_SK_NS1J_6fusion15FusionCallbacksIS1N_NS1V_17LinearCombinationISJ_fSJ_fLNS_15FloatRoundStyleE2EEES1P_S1U_JEEENS4_5SM1004TMEM4LOAD26SM100_TMEM_LOAD_32dp32b32xENS4_13SM90_TMA_LOADES1F_NS4_39AutoVectorizingCopyWithAssumedAlignmentILi128EEENS4_14SM90_TMA_STOREES1F_S27_S27_EEEvvEEEEvNT_6ParamsE) ;  /* 0xffffff5402587950 */ /* 0x000fea0003c3ffff */
        .weak           $__internal_1_$__cuda_sm10x_tcgen05_guardrail_trap_phase_invalid_during_alloc
        .type           $__internal_1_$__cuda_sm10x_tcgen05_guardrail_trap_phase_invalid_during_alloc,@function
        .size           $__internal_1_$__cuda_sm10x_tcgen05_guardrail_trap_phase_invalid_during_alloc,($__internal_2_$__cuda_sm10x_tcgen05_guardrail_trap_unallocated_columns_being_dealloced - $__internal_1_$__cuda_sm10x_tcgen05_guardrail_trap_phase_invalid_during_alloc)
$__internal_1_$__cuda_sm10x_tcgen05_guardrail_trap_phase_invalid_during_alloc:
[----:B------:R-:W-:Y:S05]  /*aaa0*/  BPT.TRAP 0x1 ;  /* 0x000000040000795c */ /* 0x000fea0000300000 */
[----:B------:R-:W-:-:S04]  /*aab0*/  MOV R5, 0x0 ;  /* 0x0000000000057802 */ /* 0x000fc80000000f00 */
[----:B------:R-:W-:Y:S05]  /*aac0*/  RET.REL.NODEC R4 `(_ZN7cutlass13device_kernelINS_4gemm6kernel13GemmUniversalIN4cute5tupleIJiiiiEEENS1_10collective13CollectiveMmaINS1_35MainloopSm100TmaUmmaWarpSpecializedILi4ELi2ELi4ENS5_IJNS4_1CILi2EEESB_NSA_ILi1EEEEEEEENS5_IJNSA_ILi128EEENSA_ILi256EEENSA_ILi32EEEEEENS_12float_e4m3_tENS5_IJlSC_lEEESJ_SK_NS4_8TiledMMAINS4_8MMA_AtomIJNS4_10MMA_TraitsINS4_25SM100_MMA_F8F6F4_2x1SM_SSEJSJ_SJ_fSF_SG_NS4_17integral_constantINS4_4UMMA5MajorELSR_0EEESS_NSP_INSQ_7ScaleInELST_0EEESU_EEEEEENS4_6LayoutINS5_IJSC_SC_SC_EEENS5_IJNSA_ILi0EEESZ_SZ_EEEEENS5_IJNS4_10UnderscoreES12_S12_EEEEENS4_28SM100_TMA_2SM_LOAD_MULTICASTENS4_14ComposedLayoutINS4_7SwizzleILi1ELi4ELi3EEENS4_18smem_ptr_flag_bitsILi8EEENSX_INS5_IJNSA_ILi8EEESH_EEENS5_IJSH_SC_EEEEEEEvNS4_8identityENS4_18SM100_TMA_2SM_LOADES1F_vS1G_EENS_8epilogue10collective18CollectiveEpilogueINS1J_23Sm100TmaWarpSpecializedILi4ELi2ELi32ELb0ELb0EEEJNS5_IJNSA_ILi64EEESG_SH_EEENS5_IJNSX_IS1O_SC_EENSX_INS5_IJSH_SB_EEENS5_IJSC_SF_EEEEEEEESJ_SK_SJ_SK_NS1J_6fusion15FusionCallbacksIS1N_NS1V_17LinearCombinationISJ_fSJ_fLNS_15FloatRoundStyleE2EEES1P_S1U_JEEENS4_5SM1004TMEM4LOAD26SM100_TMEM_LOAD_32dp32b32xENS4_13SM90_TMA_LOADES1F_NS4_39AutoVectorizingCopyWithAssumedAlignmentILi128EEENS4_14SM90_TMA_STOREES1F_S27_S27_EEEvvEEEEvNT_6ParamsE) ;  /* 0xffffff54044c7950 */ /* 0x000fea0003c3ffff */
        .weak           $__internal_2_$__cuda_sm10x_tcgen05_guardrail_trap_unallocated_columns_being_dealloced
        .type           $__internal_2_$__cuda_sm10x_tcgen05_guardrail_trap_unallocated_columns_being_dealloced,@function
        .size           $__internal_2_$__cuda_sm10x_tcgen05_guardrail_trap_unallocated_columns_being_dealloced,(.L_x_191 - $__internal_2_$__cuda_sm10x_tcgen05_guardrail_trap_unallocated_columns_being_dealloced)
$__internal_2_$__cuda_sm10x_tcgen05_guardrail_trap_unallocated_columns_being_dealloced:
[----:B------:R-:W-:Y:S05]  /*aad0*/  BPT.TRAP 0x1 ;  /* 0x000000040000795c */ /* 0x000fea0000300000 */
[----:B------:R-:W-:-:S04]  /*aae0*/  HFMA2 R3, -RZ, RZ, 0, 0 ;  /* 0x00000000ff037431 */ /* 0x000fc800000001ff */
[----:B------:R-:W-:Y:S05]  /*aaf0*/  RET.REL.NODEC R2 `(_ZN7cutlass13device_kernelINS_4gemm6kernel13GemmUniversalIN4cute5tupleIJiiiiEEENS1_10collective13CollectiveMmaINS1_35MainloopSm100TmaUmmaWarpSpecializedILi4ELi2ELi4ENS5_IJNS4_1CILi2EEESB_NSA_ILi1EEEEEEEENS5_IJNSA_ILi128EEENSA_ILi256EEENSA_ILi32EEEEEENS_12float_e4m3_tENS5_IJlSC_lEEESJ_SK_NS4_8TiledMMAINS4_8MMA_AtomIJNS4_10MMA_TraitsINS4_25SM100_MMA_F8F6F4_2x1SM_SSEJSJ_SJ_fSF_SG_NS4_17integral_constantINS4_4UMMA5MajorELSR_0EEESS_NSP_INSQ_7ScaleInELST_0EEESU_EEEEEENS4_6LayoutINS5_IJSC_SC_SC_EEENS5_IJNSA_ILi0EEESZ_SZ_EEEEENS5_IJNS4_10UnderscoreES12_S12_EEEEENS4_28SM100_TMA_2SM_LOAD_MULTICASTENS4_14ComposedLayoutINS4_7SwizzleILi1ELi4ELi3EEENS4_18smem_ptr_flag_bitsILi8EEENSX_INS5_IJNSA_ILi8EEESH_EEENS5_IJSH_SC_EEEEEEEvNS4_8identityENS4_18SM100_TMA_2SM_LOADES1F_vS1G_EENS_8epilogue10collective18CollectiveEpilogueINS1J_23Sm100TmaWarpSpecializedILi4ELi2ELi32ELb0ELb0EEEJNS5_IJNSA_ILi64EEESG_SH_EEENS5_IJNSX_IS1O_SC_EENSX_INS5_IJSH_SB_EEENS5_IJSC_SF_EEEEEEEESJ_SK_SJ_SK_NS1J_6fusion15FusionCallbacksIS1N_NS1V_17LinearCombinationISJ_fSJ_fLNS_15FloatRoundStyleE2EEES1P_S1U_JEEENS4_5SM1004TMEM4LOAD26SM100_TMEM_LOAD_32dp32b32xENS4_13SM90_TMA_LOADES1F_NS4_39AutoVectorizingCopyWithAssumedAlignmentILi128EEENS4_14SM90_TMA_STOREES1F_S27_S27_EEEvvEEEEvNT_6ParamsE) ;  /* 0xffffff5402407950 */ /* 0x000fea0003c3ffff */
.L_x_190:
[----:B------:R-:W-:-:S00]  /*ab00*/  BRA `(.L_x_190) ;  /* 0xfffffffc00fc7947 */ /* 0x000fc0000383ffff */
[----:B------:R-:W-:-:S00]  /*ab10*/  NOP ;  /* 0x0000000000007918 */ /* 0x000fc00000000000 */
        /* <DEDUP_REMOVED lines=14> */
.L_x_191:


//--------------------- .nv.global.init           --------------------------
	.section	.nv.global.init,"aw",@progbits
.nv.global.init:
	.type		$str$27,@object
	.size		$str$27,($str$28 - $str$27)
$str$27:
        /*0000*/ 	.byte	0x28, 0x61, 0x64, 0x64, 0x72, 0x65, 0x73, 0x73, 0x20, 0x26, 0x20, 0x6d, 0x61, 0x73, 0x6b, 0x29
        /*0010*/ 	.byte	0x20, 0x3d, 0x3d, 0x20, 0x30, 0x00
	.type		$str$28,@object
	.size		$str$28,($str$26 - $str$28)
$str$28:
        /*0016*/ 	.byte	0x2f, 0x74, 0x6d, 0x70, 0x2f, 0x63, 0x75, 0x74, 0x6c, 0x61, 0x73, 0x73, 0x5f, 0x73, 0x77, 0x65
        /*0026*/ 	.byte	0x65, 0x70, 0x5f, 0x73, 0x72, 0x63, 0x2f, 0x69, 0x6e, 0x63, 0x6c, 0x75, 0x64, 0x65, 0x2f, 0x63
        /*0036*/ 	.byte	0x75, 0x74, 0x65, 0x2f, 0x70, 0x6f, 0x69, 0x6e, 0x74, 0x65, 0x72, 0x5f, 0x66, 0x6c, 0x61, 0x67
        /*0046*/ 	.byte	0x67, 0x65, 0x64, 0x2e, 0x68, 0x70, 0x70, 0x00
	.type		$str$26,@object
	.size		$str$26,($str$25 - $str$26)
$str$26:
        /*004e*/ 	.byte	0x2f, 0x74, 0x6d, 0x70, 0x2f, 0x63, 0x75, 0x74, 0x6c, 0x61, 0x73, 0x73, 0x5f, 0x73, 0x77, 0x65
        /*005e*/ 	.byte	0x65, 0x70, 0x5f, 0x73, 0x72, 0x63, 0x2f, 0x69, 0x6e, 0x63, 0x6c, 0x75, 0x64, 0x65, 0x2f, 0x63
        /*006e*/ 	.byte	0x75, 0x74, 0x65, 0x2f, 0x61, 0x74, 0x6f, 0x6d, 0x2f, 0x63, 0x6f, 0x70, 0x79, 0x5f, 0x74, 0x72
        /*007e*/ 	.byte	0x61, 0x69, 0x74, 0x73, 0x5f, 0x73, 0x6d, 0x31, 0x30, 0x30, 0x2e, 0x68, 0x70, 0x70, 0x00
	.type		$str$25,@object
	.size		$str$25,(__unnamed_1 - $str$25)
$str$25:
        /*008d*/ 	.byte	0x28, 0x28, 0x75, 0x69, 0x6e, 0x74, 0x33, 0x32, 0x5f, 0x74, 0x28, 0x74, 0x68, 0x72, 0x65, 0x61
        /*009d*/ 	.byte	0x64, 0x49, 0x64, 0x78, 0x2e, 0x78, 0x29, 0x20, 0x2f, 0x20, 0x33, 0x32, 0x29, 0x20, 0x25, 0x20
        /*00ad*/ 	.byte	0x34, 0x29, 0x20, 0x3d, 0x3d, 0x20, 0x28, 0x28, 0x28, 0x74, 0x6d, 0x65, 0x6d, 0x5f, 0x61, 0x64
        /*00bd*/ 	.byte	0x64, 0x72, 0x20, 0x3e, 0x3e, 0x20, 0x31, 0x36, 0x29, 0x20, 0x2f, 0x20, 0x33, 0x32, 0x29, 0x20
        /*00cd*/ 	.byte	0x25, 0x20, 0x34, 0x29, 0x00
	.type		__unnamed_1,@object
	.size		__unnamed_1,(__unnamed_2 - __unnamed_1)
__unnamed_1:
        /*00d2*/ 	.byte	0x61, 0x75, 0x74, 0x6f, 0x20, 0x63, 0x75, 0x74, 0x65, 0x3a, 0x3a, 0x61, 0x73, 0x5f, 0x70, 0x6f
        /* <DEDUP_REMOVED lines=24> */
        /*0262*/ 	.byte	0x3a, 0x3a, 0x43, 0x3c, 0x34, 0x30, 0x39, 0x36, 0x3e, 0x3e, 0x3e, 0x3e, 0x5d, 0x00
	.type		__unnamed_2,@object
	.size		__unnamed_2,(__unnamed_3 - __unnamed_2)
__unnamed_2:
        /* <DEDUP_REMOVED lines=26> */
	.type		__unnamed_3,@object
	.size		__unnamed_3,(.L_3 - __unnamed_3)
__unnamed_3:
        /* <DEDUP_REMOVED lines=40> */
        /*068e*/ 	.byte	0x74, 0x65, 0x3a, 0x3a, 0x43, 0x3c, 0x30, 0x3e, 0x3e, 0x3e, 0x3e, 0x5d, 0x00
.L_3:


//--------------------- .nv.shared._ZN7cutlass13device_kernelINS_4gemm6kernel13GemmUniversalIN4cute5tupleIJiiiiEEENS1_10collective13CollectiveMmaINS1_35MainloopSm100TmaUmmaWarpSpecializedILi4ELi2ELi4ENS5_IJNS4_1CILi2EEESB_NSA_ILi1EEEEEEEENS5_IJNSA_ILi128EEENSA_ILi256EEENSA_ILi32EEEEEENS_12float_e4m3_tENS5_IJlSC_lEEESJ_SK_NS4_8TiledMMAINS4_8MMA_AtomIJNS4_10MMA_TraitsINS4_25SM100_MMA_F8F6F4_2x1SM_SSEJSJ_SJ_fSF_SG_NS4_17integral_constantINS4_4UMMA5MajorELSR_0EEESS_NSP_INSQ_7ScaleInELST_0EEESU_EEEEEENS4_6LayoutINS5_IJSC_SC_SC_EEENS5_IJNSA_ILi0EEESZ_SZ_EEEEENS5_IJNS4_10UnderscoreES12_S12_EEEEENS4_28SM100_TMA_2SM_LOAD_MULTICASTENS4_14ComposedLayoutINS4_7SwizzleILi1ELi4ELi3EEENS4_18smem_ptr_flag_bitsILi8EEENSX_INS5_IJNSA_ILi8EEESH_EEENS5_IJSH_SC_EEEEEEEvNS4_8identityENS4_18SM100_TMA_2SM_LOADES1F_vS1G_EENS_8epilogue10collective18CollectiveEpilogueINS1J_23Sm100TmaWarpSpecializedILi4ELi2ELi32ELb0ELb0EEEJNS5_IJNSA_ILi64EEESG_SH_EEENS5_IJNSX_IS1O_SC_EENSX_INS5_IJSH_SB_EEENS5_IJSC_SF_EEEEEEEESJ_SK_SJ_SK_NS1J_6fusion15FusionCallbacksIS1N_NS1V_17LinearCombinationISJ_fSJ_fLNS_15FloatRoundStyleE2EEES1P_S1U_JEEENS4_5SM1004TMEM4LOAD26SM100_TMEM_LOAD_32dp32b32xENS4_13SM90_TMA_LOADES1F_NS4_39AutoVectorizingCopyWithAssumedAlignmentILi128EEENS4_14SM90_TMA_STOREES1F_S27_S27_EEEvvEEEEvNT_6ParamsE --------------------------
	.section	.nv.shared._ZN7cutlass13device_kernelINS_4gemm6kernel13GemmUniversalIN4cute5tupleIJiiiiEEENS1_10collective13CollectiveMmaINS1_35MainloopSm100TmaUmmaWarpSpecializedILi4ELi2ELi4ENS5_IJNS4_1CILi2EEESB_NSA_ILi1EEEEEEEENS5_IJNSA_ILi128EEENSA_ILi256EEENSA_ILi32EEEEEENS_12float_e4m3_tENS5_IJlSC_lEEESJ_SK_NS4_8TiledMMAINS4_8MMA_AtomIJNS4_10MMA_TraitsINS4_25SM100_MMA_F8F6F4_2x1SM_SSEJSJ_SJ_fSF_SG_NS4_17integral_constantINS4_4UMMA5MajorELSR_0EEESS_NSP_INSQ_7ScaleInELST_0EEESU_EEEEEENS4_6LayoutINS5_IJSC_SC_SC_EEENS5_IJNSA_ILi0EEESZ_SZ_EEEEENS5_IJNS4_10UnderscoreES12_S12_EEEEENS4_28SM100_TMA_2SM_LOAD_MULTICASTENS4_14ComposedLayoutINS4_7SwizzleILi1ELi4ELi3EEENS4_18smem_ptr_flag_bitsILi8EEENSX_INS5_IJNSA_ILi8EEESH_EEENS5_IJSH_SC_EEEEEEEvNS4_8identityENS4_18SM100_TMA_2SM_LOADES1F_vS1G_EENS_8epilogue10collective18CollectiveEpilogueINS1J_23Sm100TmaWarpSpecializedILi4ELi2ELi32ELb0ELb0EEEJNS5_IJNSA_ILi64EEESG_SH_EEENS5_IJNSX_IS1O_SC_EENSX_INS5_IJSH_SB_EEENS5_IJSC_SF_EEEEEEEESJ_SK_SJ_SK_NS1J_6fusion15FusionCallbacksIS1N_NS1V_17LinearCombinationISJ_fSJ_fLNS_15FloatRoundStyleE2EEES1P_S1U_JEEENS4_5SM1004TMEM4LOAD26SM100_TMEM_LOAD_32dp32b32xENS4_13SM90_TMA_LOADES1F_NS4_39AutoVectorizingCopyWithAssumedAlignmentILi128EEENS4_14SM90_TMA_STOREES1F_S27_S27_EEEvvEEEEvNT_6ParamsE,"aw",@nobits
	.sectionflags	@""
	.align	16
	.zero		1024


//--------------------- .nv.shared.reserved.0     --------------------------
	.section	.nv.shared.reserved.0,"aw",@nobits
	.weak		__nv_reservedSMEM_offset_0_alias
	.size		__nv_reservedSMEM_offset_0_alias, 0, 64
	.other		__nv_reservedSMEM_offset_0_alias,@"STO_CUDA_RESERVED_SHARED STV_DEFAULT"
__nv_reservedSMEM_offset_0_alias:
	.zero		0
.nv.shared.reserved.0:
	.zero		64
	.weak		__nv_reservedSMEM_tcgen05_partition
	.type		__nv_reservedSMEM_tcgen05_partition,@object
	.size		__nv_reservedSMEM_tcgen05_partition,(.L_0 - __nv_reservedSMEM_tcgen05_partition)
__nv_reservedSMEM_tcgen05_partition:
	.zero		32
.L_0:


//--------------------- .nv.global                --------------------------
	.section	.nv.global,"aw",@nobits
.nv.global:
	.type		_ZN39_INTERNAL_97d009f2_4_k_cu_1e65adbe_88204cute1_E,@object
	.size		_ZN39_INTERNAL_97d009f2_4_k_cu_1e65adbe_88204cute1_E,(_ZN39_INTERNAL_97d009f2_4_k_cu_1e65adbe_88204cuda3std3__45__cpo6cbeginE - _ZN39_INTERNAL_97d009f2_4_k_cu_1e65adbe_88204cute1_E)
_ZN39_INTERNAL_97d009f2_4_k_cu_1e65adbe_88204cute1_E:
	.zero		1
	.type		_ZN39_INTERNAL_97d009f2_4_k_cu_1e65adbe_88204cuda3std3__45__cpo6cbeginE,@object
	.size		_ZN39_INTERNAL_97d009f2_4_k_cu_1e65adbe_88204cuda3std3__45__cpo6cbeginE,(_ZN39_INTERNAL_97d009f2_4_k_cu_1e65adbe_88204cuda3std3__48in_placeE - _ZN39_INTERNAL_97d009f2_4_k_cu_1e65adbe_88204cuda3std3__45__cpo6cbeginE)
_ZN39_INTERNAL_97d009f2_4_k_cu_1e65adbe_88204cuda3std3__45__cpo6cbeginE:
	.zero		1
	.type		_ZN39_INTERNAL_97d009f2_4_k_cu_1e65adbe_88204cuda3std3__48in_placeE,@object
	.size		_ZN39_INTERNAL_97d009f2_4_k_cu_1e65adbe_88204cuda3std3__48in_placeE,(_ZN39_INTERNAL_97d009f2_4_k_cu_1e65adbe_88204cuda3std6ranges3__45__cpo9iter_moveE - _ZN39_INTERNAL_97d009f2_4_k_cu_1e65adbe_88204cuda3std3__48in_placeE)
_ZN39_INTERNAL_97d009f2_4_k_cu_1e65adbe_88204cuda3std3__48in_placeE:
	.zero		1
	.type		_ZN39_INTERNAL_97d009f2_4_k_cu_1e65adbe_88204cuda3std6ranges3__45__cpo9iter_moveE,@object
	.size		_ZN39_INTERNAL_97d009f2_4_k_cu_1e65adbe_88204cuda3std6ranges3__45__cpo9iter_moveE,(_ZN39_INTERNAL_97d009f2_4_k_cu_1e65adbe_88204cuda3std3__45__cpo5beginE - _ZN39_INTERNAL_97d009f2_4_k_cu_1e65adbe_88204cuda3std6ranges3__45__cpo9iter_moveE)
_ZN39_INTERNAL_97d009f2_4_k_cu_1e65adbe_88204cuda3std6ranges3__45__cpo9iter_moveE:
	.zero		1
	.type		_ZN39_INTERNAL_97d009f2_4_k_cu_1e65adbe_88204cuda3std3__45__cpo5beginE,@object
	.size		_ZN39_INTERNAL_97d009f2_4_k_cu_1e65adbe_88204cuda3std3__45__cpo5beginE,(_ZN39_INTERNAL_97d009f2_4_k_cu_1e65adbe_88204cuda3std3__441_GLOBAL__N__97d009f2_4_k_cu_1e65adbe_88206ignoreE - _ZN39_INTERNAL_97d009f2_4_k_cu_1e65adbe_88204cuda3std3__45__cpo5beginE)
_ZN39_INTERNAL_97d009f2_4_k_cu_1e65adbe_88204cuda3std3__45__cpo5beginE:
	.zero		1
	.type		_ZN39_INTERNAL_97d009f2_4_k_cu_1e65adbe_88204cuda3std3__441_GLOBAL__N__97d009f2_4_k_cu_1e65adbe_88206ignoreE,@object
	.size		_ZN39_INTERNAL_97d009f2_4_k_cu_1e65adbe_88204cuda3std3__441_GLOBAL__N__97d009f2_4_k_cu_1e65adbe_88206ignoreE,(_ZN39_INTERNAL_97d009f2_4_k_cu_1e65adbe_88204cute7productE - _ZN39_INTERNAL_97d009f2_4_k_cu_1e65adbe_88204cuda3std3__441_GLOBAL__N__97d009f2_4_k_cu_1e65adbe_88206ignoreE)
_ZN39_INTERNAL_97d009f2_4_k_cu_1e65adbe_88204cuda3std3__441_GLOBAL__N__97d009f2_4_k_cu_1e65adbe_88206ignoreE:
	.zero		1
	.type		_ZN39_INTERNAL_97d009f2_4_k_cu_1e65adbe_88204cute7productE,@object
	.size		_ZN39_INTERNAL_97d009f2_4_k_cu_1e65adbe_88204cute7productE,(_ZN39_INTERNAL_97d009f2_4_k_cu_1e65adbe_88204cuda3std3__45__cpo3endE - _ZN39_INTERNAL_97d009f2_4_k_cu_1e65adbe_88204cute7productE)
_ZN39_INTERNAL_97d009f2_4_k_cu_1e65adbe_88204cute7productE:
	.zero		1
	.type		_ZN39_INTERNAL_97d009f2_4_k_cu_1e65adbe_88204cuda3std3__45__cpo3endE,@object
	.size		_ZN39_INTERNAL_97d009f2_4_k_cu_1e65adbe_88204cuda3std3__45__cpo3endE,(_ZN39_INTERNAL_97d009f2_4_k_cu_1e65adbe_88204cuda3std3__419piecewise_constructE - _ZN39_INTERNAL_97d009f2_4_k_cu_1e65adbe_88204cuda3std3__45__cpo3endE)
_ZN39_INTERNAL_97d009f2_4_k_cu_1e65adbe_88204cuda3std3__45__cpo3endE:
	.zero		1
	.type		_ZN39_INTERNAL_97d009f2_4_k_cu_1e65adbe_88204cuda3std3__419piecewise_constructE,@object
	.size		_ZN39_INTERNAL_97d009f2_4_k_cu_1e65adbe_88204cuda3std3__419piecewise_constructE,(_ZN39_INTERNAL_97d009f2_4_k_cu_1e65adbe_88204cuda3std3__45__cpo4cendE - _ZN39_INTERNAL_97d009f2_4_k_cu_1e65adbe_88204cuda3std3__419piecewise_constructE)
_ZN39_INTERNAL_97d009f2_4_k_cu_1e65adbe_88204cuda3std3__419piecewise_constructE:
	.zero		1
	.type		_ZN39_INTERNAL_97d009f2_4_k_cu_1e65adbe_88204cuda3std3__45__cpo4cendE,@object
	.size		_ZN39_INTERNAL_97d009f2_4_k_cu_1e65adbe_88204cuda3std3__45__cpo4cendE,(_ZN39_INTERNAL_97d009f2_4_k_cu_1e65adbe_88204cuda3std6ranges3__45__cpo4swapE - _ZN39_INTERNAL_97d009f2_4_k_cu_1e65adbe_88204cuda3std3__45__cpo4cendE)
_ZN39_INTERNAL_97d009f2_4_k_cu_1e65adbe_88204cuda3std3__45__cpo4cendE:
	.zero		1
	.type		_ZN39_INTERNAL_97d009f2_4_k_cu_1e65adbe_88204cuda3std6ranges3__45__cpo4swapE,@object
	.size		_ZN39_INTERNAL_97d009f2_4_k_cu_1e65adbe_88204cuda3std6ranges3__45__cpo4swapE,(.L_11 - _ZN39_INTERNAL_97d009f2_4_k_cu_1e65adbe_88204cuda3std6ranges3__45__cpo4swapE)
_ZN39_INTERNAL_97d009f2_4_k_cu_1e65adbe_88204cuda3std6ranges3__45__cpo4swapE:
	.zero		1
.L_11:


//--------------------- .nv.constant0._ZN7cutlass13device_kernelINS_4gemm6kernel13GemmUniversalIN4cute5tupleIJiiiiEEENS1_10collective13CollectiveMmaINS1_35MainloopSm100TmaUmmaWarpSpecializedILi4ELi2ELi4ENS5_IJNS4_1CILi2EEESB_NSA_ILi1EEEEEEEENS5_IJNSA_ILi128EEENSA_ILi256EEENSA_ILi32EEEEEENS_12float_e4m3_tENS5_IJlSC_lEEESJ_SK_NS4_8TiledMMAINS4_8MMA_AtomIJNS4_10MMA_TraitsINS4_25SM100_MMA_F8F6F4_2x1SM_SSEJSJ_SJ_fSF_SG_NS4_17integral_constantINS4_4UMMA5MajorELSR_0EEESS_NSP_INSQ_7ScaleInELST_0EEESU_EEEEEENS4_6LayoutINS5_IJSC_SC_SC_EEENS5_IJNSA_ILi0EEESZ_SZ_EEEEENS5_IJNS4_10UnderscoreES12_S12_EEEEENS4_28SM100_TMA_2SM_LOAD_MULTICASTENS4_14ComposedLayoutINS4_7SwizzleILi1ELi4ELi3EEENS4_18smem_ptr_flag_bitsILi8EEENSX_INS5_IJNSA_ILi8EEESH_EEENS5_IJSH_SC_EEEEEEEvNS4_8identityENS4_18SM100_TMA_2SM_LOADES1F_vS1G_EENS_8epilogue10collective18CollectiveEpilogueINS1J_23Sm100TmaWarpSpecializedILi4ELi2ELi32ELb0ELb0EEEJNS5_IJNSA_ILi64EEESG_SH_EEENS5_IJNSX_IS1O_SC_EENSX_INS5_IJSH_SB_EEENS5_IJSC_SF_EEEEEEEESJ_SK_SJ_SK_NS1J_6fusion15FusionCallbacksIS1N_NS1V_17LinearCombinationISJ_fSJ_fLNS_15FloatRoundStyleE2EEES1P_S1U_JEEENS4_5SM1004TMEM4LOAD26SM100_TMEM_LOAD_32dp32b32xENS4_13SM90_TMA_LOADES1F_NS4_39AutoVectorizingCopyWithAssumedAlignmentILi128EEENS4_14SM90_TMA_STOREES1F_S27_S27_EEEvvEEEEvNT_6ParamsE --------------------------
	.section	.nv.constant0._ZN7cutlass13device_kernelINS_4gemm6kernel13GemmUniversalIN4cute5tupleIJiiiiEEENS1_10collective13CollectiveMmaINS1_35MainloopSm100TmaUmmaWarpSpecializedILi4ELi2ELi4ENS5_IJNS4_1CILi2EEESB_NSA_ILi1EEEEEEEENS5_IJNSA_ILi128EEENSA_ILi256EEENSA_ILi32EEEEEENS_12float_e4m3_tENS5_IJlSC_lEEESJ_SK_NS4_8TiledMMAINS4_8MMA_AtomIJNS4_10MMA_TraitsINS4_25SM100_MMA_F8F6F4_2x1SM_SSEJSJ_SJ_fSF_SG_NS4_17integral_constantINS4_4UMMA5MajorELSR_0EEESS_NSP_INSQ_7ScaleInELST_0EEESU_EEEEEENS4_6LayoutINS5_IJSC_SC_SC_EEENS5_IJNSA_ILi0EEESZ_SZ_EEEEENS5_IJNS4_10UnderscoreES12_S12_EEEEENS4_28SM100_TMA_2SM_LOAD_MULTICASTENS4_14ComposedLayoutINS4_7SwizzleILi1ELi4ELi3EEENS4_18smem_ptr_flag_bitsILi8EEENSX_INS5_IJNSA_ILi8EEESH_EEENS5_IJSH_SC_EEEEEEEvNS4_8identityENS4_18SM100_TMA_2SM_LOADES1F_vS1G_EENS_8epilogue10collective18CollectiveEpilogueINS1J_23Sm100TmaWarpSpecializedILi4ELi2ELi32ELb0ELb0EEEJNS5_IJNSA_ILi64EEESG_SH_EEENS5_IJNSX_IS1O_SC_EENSX_INS5_IJSH_SB_EEENS5_IJSC_SF_EEEEEEEESJ_SK_SJ_SK_NS1J_6fusion15FusionCallbacksIS1N_NS1V_17LinearCombinationISJ_fSJ_fLNS_15FloatRoundStyleE2EEES1P_S1U_JEEENS4_5SM1004TMEM4LOAD26SM100_TMEM_LOAD_32dp32b32xENS4_13SM90_TMA_LOADES1F_NS4_39AutoVectorizingCopyWithAssumedAlignmentILi128EEENS4_14SM90_TMA_STOREES1F_S27_S27_EEEvvEEEEvNT_6ParamsE,"a",@progbits
	.sectionflags	@""
	.align	4
.nv.constant0._ZN7cutlass13device_kernelINS_4gemm6kernel13GemmUniversalIN4cute5tupleIJiiiiEEENS1_10collective13CollectiveMmaINS1_35MainloopSm100TmaUmmaWarpSpecializedILi4ELi2ELi4ENS5_IJNS4_1CILi2EEESB_NSA_ILi1EEEEEEEENS5_IJNSA_ILi128EEENSA_ILi256EEENSA_ILi32EEEEEENS_12float_e4m3_tENS5_IJlSC_lEEESJ_SK_NS4_8TiledMMAINS4_8MMA_AtomIJNS4_10MMA_TraitsINS4_25SM100_MMA_F8F6F4_2x1SM_SSEJSJ_SJ_fSF_SG_NS4_17integral_constantINS4_4UMMA5MajorELSR_0EEESS_NSP_INSQ_7ScaleInELST_0EEESU_EEEEEENS4_6LayoutINS5_IJSC_SC_SC_EEENS5_IJNSA_ILi0EEESZ_SZ_EEEEENS5_IJNS4_10UnderscoreES12_S12_EEEEENS4_28SM100_TMA_2SM_LOAD_MULTICASTENS4_14ComposedLayoutINS4_7SwizzleILi1ELi4ELi3EEENS4_18smem_ptr_flag_bitsILi8EEENSX_INS5_IJNSA_ILi8EEESH_EEENS5_IJSH_SC_EEEEEEEvNS4_8identityENS4_18SM100_TMA_2SM_LOADES1F_vS1G_EENS_8epilogue10collective18CollectiveEpilogueINS1J_23Sm100TmaWarpSpecializedILi4ELi2ELi32ELb0ELb0EEEJNS5_IJNSA_ILi64EEESG_SH_EEENS5_IJNSX_IS1O_SC_EENSX_INS5_IJSH_SB_EEENS5_IJSC_SF_EEEEEEEESJ_SK_SJ_SK_NS1J_6fusion15FusionCallbacksIS1N_NS1V_17LinearCombinationISJ_fSJ_fLNS_15FloatRoundStyleE2EEES1P_S1U_JEEENS4_5SM1004TMEM4LOAD26SM100_TMEM_LOAD_32dp32b32xENS4_13SM90_TMA_LOADES1F_NS4_39AutoVectorizingCopyWithAssumedAlignmentILi128EEENS4_14SM90_TMA_STOREES1F_S27_S27_EEEvvEEEEvNT_6ParamsE:
	.zero		2944


//--------------------- SYMBOLS --------------------------

	.type		.nv.reservedSmem.offset0,@object
	.size		.nv.reservedSmem.offset0,0x4
	.type		.nv.reservedSmem.cap,@object
	.size		.nv.reservedSmem.cap,0x4
	.type		__assertfail,@function
